	.target	sm_100a

	.elftype	@"ET_EXEC"


//--------------------- .note.nv.tkinfo           --------------------------
	.section	.note.nv.tkinfo,"",@"SHT_NOTE"
	.sectionflags	@"SHF_NOTE_NV_TKINFO"
	.tkinfo
        /*0018*/ 	.word	0x00000002
        /*0030*/ 	.string	""
        /*0030*/ 	.string	"ptxas"
        /*0030*/ 	.string	"Cuda compilation tools, release 13.0, V13.0.88"
        /*0030*/ 	.string	"Build cuda_13.0.r13.0/compiler.36424714_0"
        /*0030*/ 	.string	"-arch sm_100a -m 64 "



//--------------------- .note.nv.cuinfo           --------------------------
	.section	.note.nv.cuinfo,"",@"SHT_NOTE"
	.sectionflags	@"SHF_NOTE_NV_CUINFO"
        /*0018*/ 	.short	0x0002
        /*001a*/ 	.short	0x0064
        /*001c*/ 	.short	0x0082
	.zero		2


//--------------------- .nv.info                  --------------------------
	.section	.nv.info,"",@"SHT_CUDA_INFO"
	.align	4


	//----- nvinfo : EIATTR_REGCOUNT
	.align		4
        /*0000*/ 	.byte	0x04, 0x2f
        /*0002*/ 	.short	(.L_20 - .L_19)
	.align		4
.L_19:
        /*0004*/ 	.word	index@(_ZN7cutlass13device_kernelINS_4gemm6kernel13GemmUniversalIN4cute5tupleIJiiiiEEENS1_10collective13CollectiveMmaINS1_35MainloopSm100TmaUmmaWarpSpecializedILi11ELi2ELi2ENS5_IJNS4_1CILi4EEESB_NSA_ILi1EEEEEEEENS5_IJNSA_ILi256EEESF_NSA_ILi64EEEEEENS_12float_e5m2_tENS5_IJlSC_lEEESI_SJ_NS4_8TiledMMAINS4_8MMA_AtomIJNS4_10MMA_TraitsINS4_25SM100_MMA_F8F6F4_2x1SM_SSEJSI_SI_fSF_SF_NS4_17integral_constantINS4_4UMMA5MajorELSQ_0EEESR_NSO_INSP_7ScaleInELSS_0EEEST_EEEEEENS4_6LayoutINS5_IJSC_SC_SC_EEENS5_IJNSA_ILi0EEESY_SY_EEEEENS5_IJNS4_10UnderscoreES11_S11_EEEEENS4_28SM100_TMA_2SM_LOAD_MULTICASTENS4_14ComposedLayoutINS4_7SwizzleILi2ELi4ELi3EEENS4_18smem_ptr_flag_bitsILi8EEENSW_INS5_IJNSA_ILi8EEESG_EEENS5_IJSG_SC_EEEEEEEvNS4_8identityES14_S1E_vS1F_EENS_8epilogue10collective18CollectiveEpilogueINS1H_23Sm100TmaWarpSpecializedILi4ELi2ELi64ELb0ELb0EEEJNS5_IJNSA_ILi128EEESF_SG_EEENS5_IJNSW_IS1M_SC_EENSW_ISG_SC_EEEEESI_SJ_SI_SJ_NS1H_6fusion15FusionCallbacksIS1L_NS1R_17LinearCombinationISI_fSI_fLNS_15FloatRoundStyleE2EEES1N_S1Q_JEEENS4_5SM1004TMEM4LOAD26SM100_TMEM_LOAD_32dp32b64xENS4_13SM90_TMA_LOADES1E_NS4_39AutoVectorizingCopyWithAssumedAlignmentILi128EEENS4_14SM90_TMA_STOREES1E_S23_S23_EEEvvEEEEvNT_6ParamsE)
        /*0008*/ 	.word	0x000000d2


	//----- nvinfo : EIATTR_FRAME_SIZE
	.align		4
.L_20:
        /*000c*/ 	.byte	0x04, 0x11
        /*000e*/ 	.short	(.L_22 - .L_21)
	.align		4
.L_21:
        /*0010*/ 	.word	index@($__internal_2_$__cuda_sm10x_tcgen05_guardrail_trap_unallocated_columns_being_dealloced)
        /*0014*/ 	.word	0x00000000


	//----- nvinfo : EIATTR_FRAME_SIZE
	.align		4
.L_22:
        /*0018*/ 	.byte	0x04, 0x11
        /*001a*/ 	.short	(.L_24 - .L_23)
	.align		4
.L_23:
        /*001c*/ 	.word	index@($__internal_1_$__cuda_sm10x_tcgen05_guardrail_trap_phase_invalid_during_alloc)
        /*0020*/ 	.word	0x00000000


	//----- nvinfo : EIATTR_FRAME_SIZE
	.align		4
.L_24:
        /*0024*/ 	.byte	0x04, 0x11
        /*0026*/ 	.short	(.L_26 - .L_25)
	.align		4
.L_25:
        /*0028*/ 	.word	index@($__internal_0_$__cuda_sm10x_tcgen05_guardrail_trap_col_being_dealloced_not_returned_by_alloc)
        /*002c*/ 	.word	0x00000000


	//----- nvinfo : EIATTR_FRAME_SIZE
	.align		4
.L_26:
        /*0030*/ 	.byte	0x04, 0x11
        /*0032*/ 	.short	(.L_28 - .L_27)
	.align		4
.L_27:
        /*0034*/ 	.word	index@(_ZN7cutlass13device_kernelINS_4gemm6kernel13GemmUniversalIN4cute5tupleIJiiiiEEENS1_10collective13CollectiveMmaINS1_35MainloopSm100TmaUmmaWarpSpecializedILi11ELi2ELi2ENS5_IJNS4_1CILi4EEESB_NSA_ILi1EEEEEEEENS5_IJNSA_ILi256EEESF_NSA_ILi64EEEEEENS_12float_e5m2_tENS5_IJlSC_lEEESI_SJ_NS4_8TiledMMAINS4_8MMA_AtomIJNS4_10MMA_TraitsINS4_25SM100_MMA_F8F6F4_2x1SM_SSEJSI_SI_fSF_SF_NS4_17integral_constantINS4_4UMMA5MajorELSQ_0EEESR_NSO_INSP_7ScaleInELSS_0EEEST_EEEEEENS4_6LayoutINS5_IJSC_SC_SC_EEENS5_IJNSA_ILi0EEESY_SY_EEEEENS5_IJNS4_10UnderscoreES11_S11_EEEEENS4_28SM100_TMA_2SM_LOAD_MULTICASTENS4_14ComposedLayoutINS4_7SwizzleILi2ELi4ELi3EEENS4_18smem_ptr_flag_bitsILi8EEENSW_INS5_IJNSA_ILi8EEESG_EEENS5_IJSG_SC_EEEEEEEvNS4_8identityES14_S1E_vS1F_EENS_8epilogue10collective18CollectiveEpilogueINS1H_23Sm100TmaWarpSpecializedILi4ELi2ELi64ELb0ELb0EEEJNS5_IJNSA_ILi128EEESF_SG_EEENS5_IJNSW_IS1M_SC_EENSW_ISG_SC_EEEEESI_SJ_SI_SJ_NS1H_6fusion15FusionCallbacksIS1L_NS1R_17LinearCombinationISI_fSI_fLNS_15FloatRoundStyleE2EEES1N_S1Q_JEEENS4_5SM1004TMEM4LOAD26SM100_TMEM_LOAD_32dp32b64xENS4_13SM90_TMA_LOADES1E_NS4_39AutoVectorizingCopyWithAssumedAlignmentILi128EEENS4_14SM90_TMA_STOREES1E_S23_S23_EEEvvEEEEvNT_6ParamsE)
        /*0038*/ 	.word	0x00000000


	//----- nvinfo : EIATTR_MIN_STACK_SIZE
	.align		4
.L_28:
        /*003c*/ 	.byte	0x04, 0x12
        /*003e*/ 	.short	(.L_30 - .L_29)
	.align		4
.L_29:
        /*0040*/ 	.word	index@(_ZN7cutlass13device_kernelINS_4gemm6kernel13GemmUniversalIN4cute5tupleIJiiiiEEENS1_10collective13CollectiveMmaINS1_35MainloopSm100TmaUmmaWarpSpecializedILi11ELi2ELi2ENS5_IJNS4_1CILi4EEESB_NSA_ILi1EEEEEEEENS5_IJNSA_ILi256EEESF_NSA_ILi64EEEEEENS_12float_e5m2_tENS5_IJlSC_lEEESI_SJ_NS4_8TiledMMAINS4_8MMA_AtomIJNS4_10MMA_TraitsINS4_25SM100_MMA_F8F6F4_2x1SM_SSEJSI_SI_fSF_SF_NS4_17integral_constantINS4_4UMMA5MajorELSQ_0EEESR_NSO_INSP_7ScaleInELSS_0EEEST_EEEEEENS4_6LayoutINS5_IJSC_SC_SC_EEENS5_IJNSA_ILi0EEESY_SY_EEEEENS5_IJNS4_10UnderscoreES11_S11_EEEEENS4_28SM100_TMA_2SM_LOAD_MULTICASTENS4_14ComposedLayoutINS4_7SwizzleILi2ELi4ELi3EEENS4_18smem_ptr_flag_bitsILi8EEENSW_INS5_IJNSA_ILi8EEESG_EEENS5_IJSG_SC_EEEEEEEvNS4_8identityES14_S1E_vS1F_EENS_8epilogue10collective18CollectiveEpilogueINS1H_23Sm100TmaWarpSpecializedILi4ELi2ELi64ELb0ELb0EEEJNS5_IJNSA_ILi128EEESF_SG_EEENS5_IJNSW_IS1M_SC_EENSW_ISG_SC_EEEEESI_SJ_SI_SJ_NS1H_6fusion15FusionCallbacksIS1L_NS1R_17LinearCombinationISI_fSI_fLNS_15FloatRoundStyleE2EEES1N_S1Q_JEEENS4_5SM1004TMEM4LOAD26SM100_TMEM_LOAD_32dp32b64xENS4_13SM90_TMA_LOADES1E_NS4_39AutoVectorizingCopyWithAssumedAlignmentILi128EEENS4_14SM90_TMA_STOREES1E_S23_S23_EEEvvEEEEvNT_6ParamsE)
        /*0044*/ 	.word	0x00000000
.L_30:


//--------------------- .nv.compat                --------------------------
	.section	.nv.compat,"",@"SHT_CUDA_COMPAT_INFO"
	.align	4
        /*0000*/ 	.byte	0x02, 0x09, 0x01, 0x00, 0x02, 0x02, 0x02, 0x00, 0x02, 0x05, 0x05, 0x00, 0x03, 0x07, 0x01, 0x01
        /*0010*/ 	.byte	0x02, 0x03, 0x01, 0x00, 0x02, 0x06, 0x01, 0x00, 0x04, 0x0b, 0x08, 0x00, 0x09, 0x00, 0x00, 0x00
        /*0020*/ 	.byte	0x00, 0x00, 0x00, 0x00


//--------------------- .nv.info._ZN7cutlass13device_kernelINS_4gemm6kernel13GemmUniversalIN4cute5tupleIJiiiiEEENS1_10collective13CollectiveMmaINS1_35MainloopSm100TmaUmmaWarpSpecializedILi11ELi2ELi2ENS5_IJNS4_1CILi4EEESB_NSA_ILi1EEEEEEEENS5_IJNSA_ILi256EEESF_NSA_ILi64EEEEEENS_12float_e5m2_tENS5_IJlSC_lEEESI_SJ_NS4_8TiledMMAINS4_8MMA_AtomIJNS4_10MMA_TraitsINS4_25SM100_MMA_F8F6F4_2x1SM_SSEJSI_SI_fSF_SF_NS4_17integral_constantINS4_4UMMA5MajorELSQ_0EEESR_NSO_INSP_7ScaleInELSS_0EEEST_EEEEEENS4_6LayoutINS5_IJSC_SC_SC_EEENS5_IJNSA_ILi0EEESY_SY_EEEEENS5_IJNS4_10UnderscoreES11_S11_EEEEENS4_28SM100_TMA_2SM_LOAD_MULTICASTENS4_14ComposedLayoutINS4_7SwizzleILi2ELi4ELi3EEENS4_18smem_ptr_flag_bitsILi8EEENSW_INS5_IJNSA_ILi8EEESG_EEENS5_IJSG_SC_EEEEEEEvNS4_8identityES14_S1E_vS1F_EENS_8epilogue10collective18CollectiveEpilogueINS1H_23Sm100TmaWarpSpecializedILi4ELi2ELi64ELb0ELb0EEEJNS5_IJNSA_ILi128EEESF_SG_EEENS5_IJNSW_IS1M_SC_EENSW_ISG_SC_EEEEESI_SJ_SI_SJ_NS1H_6fusion15FusionCallbacksIS1L_NS1R_17LinearCombinationISI_fSI_fLNS_15FloatRoundStyleE2EEES1N_S1Q_JEEENS4_5SM1004TMEM4LOAD26SM100_TMEM_LOAD_32dp32b64xENS4_13SM90_TMA_LOADES1E_NS4_39AutoVectorizingCopyWithAssumedAlignmentILi128EEENS4_14SM90_TMA_STOREES1E_S23_S23_EEEvvEEEEvNT_6ParamsE --------------------------
	.section	.nv.info._ZN7cutlass13device_kernelINS_4gemm6kernel13GemmUniversalIN4cute5tupleIJiiiiEEENS1_10collective13CollectiveMmaINS1_35MainloopSm100TmaUmmaWarpSpecializedILi11ELi2ELi2ENS5_IJNS4_1CILi4EEESB_NSA_ILi1EEEEEEEENS5_IJNSA_ILi256EEESF_NSA_ILi64EEEEEENS_12float_e5m2_tENS5_IJlSC_lEEESI_SJ_NS4_8TiledMMAINS4_8MMA_AtomIJNS4_10MMA_TraitsINS4_25SM100_MMA_F8F6F4_2x1SM_SSEJSI_SI_fSF_SF_NS4_17integral_constantINS4_4UMMA5MajorELSQ_0EEESR_NSO_INSP_7ScaleInELSS_0EEEST_EEEEEENS4_6LayoutINS5_IJSC_SC_SC_EEENS5_IJNSA_ILi0EEESY_SY_EEEEENS5_IJNS4_10UnderscoreES11_S11_EEEEENS4_28SM100_TMA_2SM_LOAD_MULTICASTENS4_14ComposedLayoutINS4_7SwizzleILi2ELi4ELi3EEENS4_18smem_ptr_flag_bitsILi8EEENSW_INS5_IJNSA_ILi8EEESG_EEENS5_IJSG_SC_EEEEEEEvNS4_8identityES14_S1E_vS1F_EENS_8epilogue10collective18CollectiveEpilogueINS1H_23Sm100TmaWarpSpecializedILi4ELi2ELi64ELb0ELb0EEEJNS5_IJNSA_ILi128EEESF_SG_EEENS5_IJNSW_IS1M_SC_EENSW_ISG_SC_EEEEESI_SJ_SI_SJ_NS1H_6fusion15FusionCallbacksIS1L_NS1R_17LinearCombinationISI_fSI_fLNS_15FloatRoundStyleE2EEES1N_S1Q_JEEENS4_5SM1004TMEM4LOAD26SM100_TMEM_LOAD_32dp32b64xENS4_13SM90_TMA_LOADES1E_NS4_39AutoVectorizingCopyWithAssumedAlignmentILi128EEENS4_14SM90_TMA_STOREES1E_S23_S23_EEEvvEEEEvNT_6ParamsE,"",@"SHT_CUDA_INFO"
	.sectionflags	@""
	.align	4


	//----- nvinfo : EIATTR_CUDA_API_VERSION
	.align		4
        /*0000*/ 	.byte	0x04, 0x37
        /*0002*/ 	.short	(.L_32 - .L_31)
.L_31:
        /*0004*/ 	.word	0x00000082


	//----- nvinfo : EIATTR_KPARAM_INFO
	.align		4
.L_32:
        /*0008*/ 	.byte	0x04, 0x17
        /*000a*/ 	.short	(.L_34 - .L_33)
.L_33:
        /*000c*/ 	.word	0x00000000
        /*0010*/ 	.short	0x0000
        /*0012*/ 	.short	0x0000
        /*0014*/ 	.byte	0x00, 0xf0, 0x01, 0x20


	//----- nvinfo : EIATTR_AT_ENTRY_FRAGMENTS
	.align		4
.L_34:
        /*0018*/ 	.byte	0x04, 0x4f
        /*001a*/ 	.short	(.L_36 - .L_35)


	//   ....[0]....
.L_35:
        /*001c*/ 	.word	0x00000007


	//----- nvinfo : EIATTR_RESERVED_SMEM_USED
	.align		4
.L_36:
        /*0020*/ 	.byte	0x01, 0x41
	.zero		2


	//----- nvinfo : EIATTR_SPARSE_MMA_MASK
	.align		4
        /*0024*/ 	.byte	0x03, 0x50
        /*0026*/ 	.short	0x0000


	//----- nvinfo : EIATTR_TCGEN05_2CTA_USED
	.align		4
        /*0028*/ 	.byte	0x01, 0x52
	.zero		2


	//----- nvinfo : EIATTR_MAXREG_COUNT
	.align		4
        /*002c*/ 	.byte	0x03, 0x1b
        /*002e*/ 	.short	0x00ff


	//----- nvinfo : EIATTR_NUM_BARRIERS
	.align		4
        /*0030*/ 	.byte	0x02, 0x4c
        /*0032*/ 	.byte	0x07
	.zero		1


	//----- nvinfo : EIATTR_EXTERNS
	.align		4
        /*0034*/ 	.byte	0x04, 0x0f
        /*0036*/ 	.short	(.L_38 - .L_37)


	//   ....[0]....
	.align		4
.L_37:
        /*0038*/ 	.word	index@(__assertfail)


	//----- nvinfo : EIATTR_MERCURY_ISA_VERSION
	.align		4
.L_38:
        /*003c*/ 	.byte	0x03, 0x5f
        /*003e*/ 	.short	0x0101


	//----- nvinfo : EIATTR_INT_WARP_WIDE_INSTR_OFFSETS
	.align		4
        /*0040*/ 	.byte	0x04, 0x31
        /*0042*/ 	.short	(.L_40 - .L_39)


	//   ....[0]....
.L_39:
        /*0044*/ 	.word	0x00000e30


	//   ....[1]....
        /*0048*/ 	.word	0x00000ed0


	//   ....[2]....
        /*004c*/ 	.word	0x00004860


	//   ....[3]....
        /*0050*/ 	.word	0x00004880


	//   ....[4]....
        /*0054*/ 	.word	0x000048b0


	//   ....[5]....
        /*0058*/ 	.word	0x000053f0


	//   ....[6]....
        /*005c*/ 	.word	0x00005460


	//   ....[7]....
        /*0060*/ 	.word	0x00005540


	//   ....[8]....
        /*0064*/ 	.word	0x000055c0


	//   ....[9]....
        /*0068*/ 	.word	0x000056c0


	//   ....[10]....
        /*006c*/ 	.word	0x00005740


	//   ....[11]....
        /*0070*/ 	.word	0x00005830


	//   ....[12]....
        /*0074*/ 	.word	0x000058e0


	//----- nvinfo : EIATTR_COOP_GROUP_MASK_REGIDS
	.align		4
.L_40:
        /*0078*/ 	.byte	0x04, 0x29
        /*007a*/ 	.short	(.L_42 - .L_41)


	//   ....[0]....
.L_41:
        /*007c*/ 	.word	0xffffffff


	//   ....[1]....
        /*0080*/ 	.word	0xffffffff


	//   ....[2]....
        /*0084*/ 	.word	0xffffffff


	//   ....[3]....
        /*0088*/ 	.word	0xffffffff


	//   ....[4]....
        /*008c*/ 	.word	0xffffffff


	//   ....[5]....
        /*0090*/ 	.word	0xffffffff


	//   ....[6]....
        /*0094*/ 	.word	0xffffffff


	//   ....[7]....
        /*0098*/ 	.word	0xffffffff


	//   ....[8]....
        /*009c*/ 	.word	0xffffffff


	//   ....[9]....
        /*00a0*/ 	.word	0xffffffff


	//   ....[10]....
        /*00a4*/ 	.word	0xffffffff


	//   ....[11]....
        /*00a8*/ 	.word	0xffffffff


	//   ....[12]....
        /*00ac*/ 	.word	0xffffffff


	//   ....[13]....
        /*00b0*/ 	.word	0xffffffff


	//----- nvinfo : EIATTR_COOP_GROUP_INSTR_OFFSETS
	.align		4
.L_42:
        /*00b4*/ 	.byte	0x04, 0x28
        /*00b6*/ 	.short	(.L_44 - .L_43)


	//   ....[0]....
.L_43:
        /*00b8*/ 	.word	0x000000b0


	//   ....[1]....
        /*00bc*/ 	.word	0x00000510


	//   ....[2]....
        /*00c0*/ 	.word	0x000007e0


	//   ....[3]....
        /*00c4*/ 	.word	0x00000970


	//   ....[4]....
        /*00c8*/ 	.word	0x00000a60


	//   ....[5]....
        /*00cc*/ 	.word	0x00000bc0


	//   ....[6]....
        /*00d0*/ 	.word	0x00000d10


	//   ....[7]....
        /*00d4*/ 	.word	0x00000f50


	//   ....[8]....
        /*00d8*/ 	.word	0x000025a0


	//   ....[9]....
        /*00dc*/ 	.word	0x00003840


	//   ....[10]....
        /*00e0*/ 	.word	0x00003d10


	//   ....[11]....
        /*00e4*/ 	.word	0x00003d40


	//   ....[12]....
        /*00e8*/ 	.word	0x00004760


	//   ....[13]....
        /*00ec*/ 	.word	0x00004970


	//----- nvinfo : EIATTR_VRC_CTA_INIT_COUNT
	.align		4
.L_44:
        /*00f0*/ 	.byte	0x02, 0x4a
        /*00f2*/ 	.byte	0x80
	.zero		1


	//----- nvinfo : EIATTR_SYSCALL_OFFSETS
	.align		4
        /*00f4*/ 	.byte	0x04, 0x46
        /*00f6*/ 	.short	(.L_46 - .L_45)


	//   ....[0]....
.L_45:
        /*00f8*/ 	.word	0x00006540


	//   ....[1]....
        /*00fc*/ 	.word	0x00006680


	//   ....[2]....
        /*0100*/ 	.word	0x00006ed0


	//   ....[3]....
        /*0104*/ 	.word	0x000084f0


	//   ....[4]....
        /*0108*/ 	.word	0x00009aa0


	//   ....[5]....
        /*010c*/ 	.word	0x0000b070


	//----- nvinfo : EIATTR_MBARRIER_INSTR_OFFSETS
	.align		4
.L_46:
        /*0110*/ 	.byte	0x04, 0x39
        /*0112*/ 	.short	(.L_48 - .L_47)


	//   ....[0]....
.L_47:
        /*0114*/ 	.word	0x00000660
        /*0118*/ 	.word	0x000000ff
        /*011c*/ 	.word	0x00000000
        /*0120*/ 	.short	0x0100
        /*0122*/ 	.byte	0x04
	.zero		1


	//   ....[1]....
        /*0124*/ 	.word	0x00000670
        /*0128*/ 	.word	0x000000ff
        /*012c*/ 	.word	0x00000058
        /*0130*/ 	.short	0x0100
        /*0132*/ 	.byte	0x04
	.zero		1


	//   ....[2]....
        /*0134*/ 	.word	0x00000680
        /*0138*/ 	.word	0x000000ff
        /*013c*/ 	.word	0x00000008
        /*0140*/ 	.short	0x0100
        /*0142*/ 	.byte	0x04
	.zero		1


	//   ....[3]....
        /*0144*/ 	.word	0x00000690
        /*0148*/ 	.word	0x000000ff
        /*014c*/ 	.word	0x00000060
        /*0150*/ 	.short	0x0100
        /*0152*/ 	.byte	0x04
	.zero		1


	//   ....[4]....
        /*0154*/ 	.word	0x000006a0
        /*0158*/ 	.word	0x000000ff
        /*015c*/ 	.word	0x00000010
        /*0160*/ 	.short	0x0100
        /*0162*/ 	.byte	0x04
	.zero		1


	//   ....[5]....
        /*0164*/ 	.word	0x000006b0
        /*0168*/ 	.word	0x000000ff
        /*016c*/ 	.word	0x00000068
        /*0170*/ 	.short	0x0100
        /*0172*/ 	.byte	0x04
	.zero		1


	//   ....[6]....
        /*0174*/ 	.word	0x000006c0
        /*0178*/ 	.word	0x000000ff
        /*017c*/ 	.word	0x00000018
        /*0180*/ 	.short	0x0100
        /*0182*/ 	.byte	0x04
	.zero		1


	//   ....[7]....
        /*0184*/ 	.word	0x000006d0
        /*0188*/ 	.word	0x000000ff
        /*018c*/ 	.word	0x00000070
        /*0190*/ 	.short	0x0100
        /*0192*/ 	.byte	0x04
	.zero		1


	//   ....[8]....
        /*0194*/ 	.word	0x000006e0
        /*0198*/ 	.word	0x000000ff
        /*019c*/ 	.word	0x00000020
        /*01a0*/ 	.short	0x0100
        /*01a2*/ 	.byte	0x04
	.zero		1


	//   ....[9]....
        /*01a4*/ 	.word	0x000006f0
        /*01a8*/ 	.word	0x000000ff
        /*01ac*/ 	.word	0x00000078
        /*01b0*/ 	.short	0x0100
        /*01b2*/ 	.byte	0x04
	.zero		1


	//   ....[10]....
        /*01b4*/ 	.word	0x00000700
        /*01b8*/ 	.word	0x000000ff
        /*01bc*/ 	.word	0x00000028
        /*01c0*/ 	.short	0x0100
        /*01c2*/ 	.byte	0x04
	.zero		1


	//   ....[11]....
        /*01c4*/ 	.word	0x00000710
        /*01c8*/ 	.word	0x000000ff
        /*01cc*/ 	.word	0x00000080
        /*01d0*/ 	.short	0x0100
        /*01d2*/ 	.byte	0x04
	.zero		1


	//   ....[12]....
        /*01d4*/ 	.word	0x00000720
        /*01d8*/ 	.word	0x000000ff
        /*01dc*/ 	.word	0x00000030
        /*01e0*/ 	.short	0x0100
        /*01e2*/ 	.byte	0x04
	.zero		1


	//   ....[13]....
        /*01e4*/ 	.word	0x00000730
        /*01e8*/ 	.word	0x000000ff
        /*01ec*/ 	.word	0x00000088
        /*01f0*/ 	.short	0x0100
        /*01f2*/ 	.byte	0x04
	.zero		1


	//   ....[14]....
        /*01f4*/ 	.word	0x00000740
        /*01f8*/ 	.word	0x000000ff
        /*01fc*/ 	.word	0x00000038
        /*0200*/ 	.short	0x0100
        /*0202*/ 	.byte	0x04
	.zero		1


	//   ....[15]....
        /*0204*/ 	.word	0x00000750
        /*0208*/ 	.word	0x000000ff
        /*020c*/ 	.word	0x00000090
        /*0210*/ 	.short	0x0100
        /*0212*/ 	.byte	0x04
	.zero		1


	//   ....[16]....
        /*0214*/ 	.word	0x00000760
        /*0218*/ 	.word	0x000000ff
        /*021c*/ 	.word	0x00000040
        /*0220*/ 	.short	0x0100
        /*0222*/ 	.byte	0x04
	.zero		1


	//   ....[17]....
        /*0224*/ 	.word	0x00000770
        /*0228*/ 	.word	0x000000ff
        /*022c*/ 	.word	0x00000098
        /*0230*/ 	.short	0x0100
        /*0232*/ 	.byte	0x04
	.zero		1


	//   ....[18]....
        /*0234*/ 	.word	0x00000780
        /*0238*/ 	.word	0x000000ff
        /*023c*/ 	.word	0x00000048
        /*0240*/ 	.short	0x0100
        /*0242*/ 	.byte	0x04
	.zero		1


	//   ....[19]....
        /*0244*/ 	.word	0x00000790
        /*0248*/ 	.word	0x000000ff
        /*024c*/ 	.word	0x000000a0
        /*0250*/ 	.short	0x0100
        /*0252*/ 	.byte	0x04
	.zero		1


	//   ....[20]....
        /*0254*/ 	.word	0x000007a0
        /*0258*/ 	.word	0x000000ff
        /*025c*/ 	.word	0x00000050
        /*0260*/ 	.short	0x0100
        /*0262*/ 	.byte	0x04
	.zero		1


	//   ....[21]....
        /*0264*/ 	.word	0x000007b0
        /*0268*/ 	.word	0x000000ff
        /*026c*/ 	.word	0x000000a8
        /*0270*/ 	.short	0x0100
        /*0272*/ 	.byte	0x04
	.zero		1


	//   ....[22]....
        /*0274*/ 	.word	0x000008e0
        /*0278*/ 	.word	0x000000ff
        /*027c*/ 	.word	0x000000b0
        /*0280*/ 	.short	0x0100
        /*0282*/ 	.byte	0x04
	.zero		1


	//   ....[23]....
        /*0284*/ 	.word	0x000008f0
        /*0288*/ 	.word	0x000000ff
        /*028c*/ 	.word	0x000000d0
        /*0290*/ 	.short	0x0100
        /*0292*/ 	.byte	0x04
	.zero		1


	//   ....[24]....
        /*0294*/ 	.word	0x00000900
        /*0298*/ 	.word	0x000000ff
        /*029c*/ 	.word	0x000000b8
        /*02a0*/ 	.short	0x0100
        /*02a2*/ 	.byte	0x04
	.zero		1


	//   ....[25]....
        /*02a4*/ 	.word	0x00000910
        /*02a8*/ 	.word	0x000000ff
        /*02ac*/ 	.word	0x000000d8
        /*02b0*/ 	.short	0x0100
        /*02b2*/ 	.byte	0x04
	.zero		1


	//   ....[26]....
        /*02b4*/ 	.word	0x00000920
        /*02b8*/ 	.word	0x000000ff
        /*02bc*/ 	.word	0x000000c0
        /*02c0*/ 	.short	0x0100
        /*02c2*/ 	.byte	0x04
	.zero		1


	//   ....[27]....
        /*02c4*/ 	.word	0x00000930
        /*02c8*/ 	.word	0x000000ff
        /*02cc*/ 	.word	0x000000e0
        /*02d0*/ 	.short	0x0100
        /*02d2*/ 	.byte	0x04
	.zero		1


	//   ....[28]....
        /*02d4*/ 	.word	0x00000940
        /*02d8*/ 	.word	0x000000ff
        /*02dc*/ 	.word	0x000000c8
        /*02e0*/ 	.short	0x0100
        /*02e2*/ 	.byte	0x04
	.zero		1


	//   ....[29]....
        /*02e4*/ 	.word	0x00000950
        /*02e8*/ 	.word	0x000000ff
        /*02ec*/ 	.word	0x000000e8
        /*02f0*/ 	.short	0x0100
        /*02f2*/ 	.byte	0x04
	.zero		1


	//   ....[30]....
        /*02f4*/ 	.word	0x00000a30
        /*02f8*/ 	.word	0x000000ff
        /*02fc*/ 	.word	0x000000f0
        /*0300*/ 	.short	0x0100
        /*0302*/ 	.byte	0x06
	.zero		1


	//   ....[31]....
        /*0304*/ 	.word	0x00000a40
        /*0308*/ 	.word	0x000000ff
        /*030c*/ 	.word	0x000000f8
        /*0310*/ 	.short	0x0100
        /*0312*/ 	.byte	0x06
	.zero		1


	//   ....[32]....
        /*0314*/ 	.word	0x00000b70
        /*0318*/ 	.word	0x000000ff
        /*031c*/ 	.word	0x00000100
        /*0320*/ 	.short	0x0100
        /*0322*/ 	.byte	0x06
	.zero		1


	//   ....[33]....
        /*0324*/ 	.word	0x00000b80
        /*0328*/ 	.word	0x000000ff
        /*032c*/ 	.word	0x00000110
        /*0330*/ 	.short	0x0100
        /*0332*/ 	.byte	0x06
	.zero		1


	//   ....[34]....
        /*0334*/ 	.word	0x00000b90
        /*0338*/ 	.word	0x000000ff
        /*033c*/ 	.word	0x00000108
        /*0340*/ 	.short	0x0100
        /*0342*/ 	.byte	0x06
	.zero		1


	//   ....[35]....
        /*0344*/ 	.word	0x00000ba0
        /*0348*/ 	.word	0x000000ff
        /*034c*/ 	.word	0x00000118
        /*0350*/ 	.short	0x0100
        /*0352*/ 	.byte	0x06
	.zero		1


	//   ....[36]....
        /*0354*/ 	.word	0x00000cc0
        /*0358*/ 	.word	0x000000ff
        /*035c*/ 	.word	0x00000120
        /*0360*/ 	.short	0x0100
        /*0362*/ 	.byte	0x04
	.zero		1


	//   ....[37]....
        /*0364*/ 	.word	0x00000cd0
        /*0368*/ 	.word	0x000000ff
        /*036c*/ 	.word	0x00000130
        /*0370*/ 	.short	0x0100
        /*0372*/ 	.byte	0x04
	.zero		1


	//   ....[38]....
        /*0374*/ 	.word	0x00000ce0
        /*0378*/ 	.word	0x000000ff
        /*037c*/ 	.word	0x00000128
        /*0380*/ 	.short	0x0100
        /*0382*/ 	.byte	0x04
	.zero		1


	//   ....[39]....
        /*0384*/ 	.word	0x00000cf0
        /*0388*/ 	.word	0x000000ff
        /*038c*/ 	.word	0x00000138
        /*0390*/ 	.short	0x0100
        /*0392*/ 	.byte	0x04
	.zero		1


	//   ....[40]....
        /*0394*/ 	.word	0x00000de0
        /*0398*/ 	.word	0x000000ff
        /*039c*/ 	.word	0x00000140
        /*03a0*/ 	.short	0x0100
        /*03a2*/ 	.byte	0x04
	.zero		1


	//   ....[41]....
        /*03a4*/ 	.word	0x00000df0
        /*03a8*/ 	.word	0x000000ff
        /*03ac*/ 	.word	0x00000150
        /*03b0*/ 	.short	0x0100
        /*03b2*/ 	.byte	0x04
	.zero		1


	//   ....[42]....
        /*03b4*/ 	.word	0x00000e00
        /*03b8*/ 	.word	0x000000ff
        /*03bc*/ 	.word	0x00000148
        /*03c0*/ 	.short	0x0100
        /*03c2*/ 	.byte	0x04
	.zero		1


	//   ....[43]....
        /*03c4*/ 	.word	0x00000e10
        /*03c8*/ 	.word	0x000000ff
        /*03cc*/ 	.word	0x00000158
        /*03d0*/ 	.short	0x0100
        /*03d2*/ 	.byte	0x04
	.zero		1


	//   ....[44]....
        /*03d4*/ 	.word	0x00000f10
        /*03d8*/ 	.word	0x000000ff
        /*03dc*/ 	.word	0x00000160
        /*03e0*/ 	.short	0x0100
        /*03e2*/ 	.byte	0x06
	.zero		1


	//   ....[45]....
        /*03e4*/ 	.word	0x00001d80
        /*03e8*/ 	.word	0x00000003
        /*03ec*/ 	.word	0x00000150
        /*03f0*/ 	.short	0x010a
        /*03f2*/ 	.byte	0xff
	.zero		1


	//   ....[46]....
        /*03f4*/ 	.word	0x00001db0
        /*03f8*/ 	.word	0x00000003
        /*03fc*/ 	.word	0x00000140
        /*0400*/ 	.short	0x0101
        /*0402*/ 	.byte	0xff
	.zero		1


	//   ....[47]....
        /*0404*/ 	.word	0x00001e70
        /*0408*/ 	.word	0x000000ff
        /*040c*/ 	.word	0x00000058
        /*0410*/ 	.short	0x010a
        /*0412*/ 	.byte	0x04
	.zero		1


	//   ....[48]....
        /*0414*/ 	.word	0x00001f40
        /*0418*/ 	.word	0x000000ff
        /*041c*/ 	.word	0x00000058
        /*0420*/ 	.short	0x010a
        /*0422*/ 	.byte	0x21
	.zero		1


	//   ....[49]....
        /*0424*/ 	.word	0x000020f0
        /*0428*/ 	.word	0x000000ff
        /*042c*/ 	.word	0x00000058
        /*0430*/ 	.short	0x010a
        /*0432*/ 	.byte	0x05
	.zero		1


	//   ....[50]....
        /*0434*/ 	.word	0x00002220
        /*0438*/ 	.word	0x000000ff
        /*043c*/ 	.word	0x000000f8
        /*0440*/ 	.short	0x0101
        /*0442*/ 	.byte	0x06
	.zero		1


	//   ....[51]....
        /*0444*/ 	.word	0x00002240
        /*0448*/ 	.word	0x000000ff
        /*044c*/ 	.word	0x00000058
        /*0450*/ 	.short	0x010a
        /*0452*/ 	.byte	0x04
	.zero		1


	//   ....[52]....
        /*0454*/ 	.word	0x000022c0
        /*0458*/ 	.word	0x000000ff
        /*045c*/ 	.word	0x00000058
        /*0460*/ 	.short	0x010a
        /*0462*/ 	.byte	0x11
	.zero		1


	//   ....[53]....
        /*0464*/ 	.word	0x00002450
        /*0468*/ 	.word	0x000000ff
        /*046c*/ 	.word	0x00000058
        /*0470*/ 	.short	0x010a
        /*0472*/ 	.byte	0x05
	.zero		1


	//   ....[54]....
        /*0474*/ 	.word	0x000025d0
        /*0478*/ 	.word	0x00000003
        /*047c*/ 	.word	0x00000100
        /*0480*/ 	.short	0x010a
        /*0482*/ 	.byte	0xff
	.zero		1


	//   ....[55]....
        /*0484*/ 	.word	0x00002720
        /*0488*/ 	.word	0x00000000
        /*048c*/ 	.word	0x00000000
        /*0490*/ 	.short	0x0101
        /*0492*/ 	.byte	0xff
	.zero		1


	//   ....[56]....
        /*0494*/ 	.word	0x00002cd0
        /*0498*/ 	.word	0x000000ff
        /*049c*/ 	.word	0x00000000
        /*04a0*/ 	.short	0x010a
        /*04a2*/ 	.byte	0x04
	.zero		1


	//   ....[57]....
        /*04a4*/ 	.word	0x00002d60
        /*04a8*/ 	.word	0x000000ff
        /*04ac*/ 	.word	0x00000000
        /*04b0*/ 	.short	0x010a
        /*04b2*/ 	.byte	0x05
	.zero		1


	//   ....[58]....
        /*04b4*/ 	.word	0x00002df0
        /*04b8*/ 	.word	0x000000ff
        /*04bc*/ 	.word	0x00000000
        /*04c0*/ 	.short	0x010a
        /*04c2*/ 	.byte	0x05
	.zero		1


	//   ....[59]....
        /*04c4*/ 	.word	0x00002e80
        /*04c8*/ 	.word	0x000000ff
        /*04cc*/ 	.word	0x00000000
        /*04d0*/ 	.short	0x010a
        /*04d2*/ 	.byte	0x05
	.zero		1


	//   ....[60]....
        /*04d4*/ 	.word	0x00002f10
        /*04d8*/ 	.word	0x000000ff
        /*04dc*/ 	.word	0x00000000
        /*04e0*/ 	.short	0x010a
        /*04e2*/ 	.byte	0x05
	.zero		1


	//   ....[61]....
        /*04e4*/ 	.word	0x00002fa0
        /*04e8*/ 	.word	0x000000ff
        /*04ec*/ 	.word	0x00000000
        /*04f0*/ 	.short	0x010a
        /*04f2*/ 	.byte	0x05
	.zero		1


	//   ....[62]....
        /*04f4*/ 	.word	0x00003030
        /*04f8*/ 	.word	0x000000ff
        /*04fc*/ 	.word	0x00000000
        /*0500*/ 	.short	0x010a
        /*0502*/ 	.byte	0x05
	.zero		1


	//   ....[63]....
        /*0504*/ 	.word	0x000030c0
        /*0508*/ 	.word	0x000000ff
        /*050c*/ 	.word	0x00000000
        /*0510*/ 	.short	0x010a
        /*0512*/ 	.byte	0x05
	.zero		1


	//   ....[64]....
        /*0514*/ 	.word	0x00003150
        /*0518*/ 	.word	0x000000ff
        /*051c*/ 	.word	0x00000000
        /*0520*/ 	.short	0x010a
        /*0522*/ 	.byte	0x05
	.zero		1


	//   ....[65]....
        /*0524*/ 	.word	0x000031e0
        /*0528*/ 	.word	0x000000ff
        /*052c*/ 	.word	0x00000000
        /*0530*/ 	.short	0x010a
        /*0532*/ 	.byte	0x05
	.zero		1


	//   ....[66]....
        /*0534*/ 	.word	0x00003280
        /*0538*/ 	.word	0x00000000
        /*053c*/ 	.word	0x00000000
        /*0540*/ 	.short	0x010a
        /*0542*/ 	.byte	0xff
	.zero		1


	//   ....[67]....
        /*0544*/ 	.word	0x000033a0
        /*0548*/ 	.word	0x00000002
        /*054c*/ 	.word	0x00000140
        /*0550*/ 	.short	0x010a
        /*0552*/ 	.byte	0xff
	.zero		1


	//   ....[68]....
        /*0554*/ 	.word	0x00003400
        /*0558*/ 	.word	0x00000004
        /*055c*/ 	.word	0x00000000
        /*0560*/ 	.short	0x0101
        /*0562*/ 	.byte	0xff
	.zero		1


	//   ....[69]....
        /*0564*/ 	.word	0x00003420
        /*0568*/ 	.word	0x000000ff
        /*056c*/ 	.word	0x00000110
        /*0570*/ 	.short	0x010a
        /*0572*/ 	.byte	0x04
	.zero		1


	//   ....[70]....
        /*0574*/ 	.word	0x00003540
        /*0578*/ 	.word	0x00000002
        /*057c*/ 	.word	0x00000100
        /*0580*/ 	.short	0x010a
        /*0582*/ 	.byte	0xff
	.zero		1


	//   ....[71]....
        /*0584*/ 	.word	0x00003650
        /*0588*/ 	.word	0x00000002
        /*058c*/ 	.word	0x00000000
        /*0590*/ 	.short	0x0101
        /*0592*/ 	.byte	0xff
	.zero		1


	//   ....[72]....
        /*0594*/ 	.word	0x000036e0
        /*0598*/ 	.word	0x000000ff
        /*059c*/ 	.word	0x00000110
        /*05a0*/ 	.short	0x0106
        /*05a2*/ 	.byte	0x04
	.zero		1


	//   ....[73]....
        /*05a4*/ 	.word	0x00003700
        /*05a8*/ 	.word	0x000000ff
        /*05ac*/ 	.word	0x00000110
        /*05b0*/ 	.short	0x010a
        /*05b2*/ 	.byte	0x04
	.zero		1


	//   ....[74]....
        /*05b4*/ 	.word	0x00003790
        /*05b8*/ 	.word	0x000000ff
        /*05bc*/ 	.word	0x00000110
        /*05c0*/ 	.short	0x0106
        /*05c2*/ 	.byte	0x07
	.zero		1


	//   ....[75]....
        /*05c4*/ 	.word	0x000037d0
        /*05c8*/ 	.word	0x00000000
        /*05cc*/ 	.word	0x00000110
        /*05d0*/ 	.short	0x010a
        /*05d2*/ 	.byte	0xff
	.zero		1


	//   ....[76]....
        /*05d4*/ 	.word	0x00003a10
        /*05d8*/ 	.word	0x000000ff
        /*05dc*/ 	.word	0x00000008
        /*05e0*/ 	.short	0x010a
        /*05e2*/ 	.byte	0x05
	.zero		1


	//   ....[77]....
        /*05e4*/ 	.word	0x00003a30
        /*05e8*/ 	.word	0x000000ff
        /*05ec*/ 	.word	0x00000008
        /*05f0*/ 	.short	0x010a
        /*05f2*/ 	.byte	0x05
	.zero		1


	//   ....[78]....
        /*05f4*/ 	.word	0x00003bc0
        /*05f8*/ 	.word	0x000000ff
        /*05fc*/ 	.word	0x00000008
        /*0600*/ 	.short	0x010a
        /*0602*/ 	.byte	0x05
	.zero		1


	//   ....[79]....
        /*0604*/ 	.word	0x00003be0
        /*0608*/ 	.word	0x000000ff
        /*060c*/ 	.word	0x00000008
        /*0610*/ 	.short	0x010a
        /*0612*/ 	.byte	0x05
	.zero		1


	//   ....[80]....
        /*0614*/ 	.word	0x00003ca0
        /*0618*/ 	.word	0x000000ff
        /*061c*/ 	.word	0x00000000
        /*0620*/ 	.short	0x0101
        /*0622*/ 	.byte	0x04
	.zero		1


	//   ....[81]....
        /*0624*/ 	.word	0x00003fa0
        /*0628*/ 	.word	0x00000000
        /*062c*/ 	.word	0x00000100
        /*0630*/ 	.short	0x010a
        /*0632*/ 	.byte	0xff
	.zero		1


	//   ....[82]....
        /*0634*/ 	.word	0x00004060
        /*0638*/ 	.word	0x00000000
        /*063c*/ 	.word	0x00000000
        /*0640*/ 	.short	0x0101
        /*0642*/ 	.byte	0xff
	.zero		1


	//   ....[83]....
        /*0644*/ 	.word	0x00004120
        /*0648*/ 	.word	0x000000ff
        /*064c*/ 	.word	0x00000000
        /*0650*/ 	.short	0x010a
        /*0652*/ 	.byte	0x04
	.zero		1


	//   ....[84]....
        /*0654*/ 	.word	0x00004130
        /*0658*/ 	.word	0x000000ff
        /*065c*/ 	.word	0x00000130
        /*0660*/ 	.short	0x010a
        /*0662*/ 	.byte	0x17
	.zero		1


	//   ....[85]....
        /*0664*/ 	.word	0x000041e0
        /*0668*/ 	.word	0x000000ff
        /*066c*/ 	.word	0x00000000
        /*0670*/ 	.short	0x010a
        /*0672*/ 	.byte	0x05
	.zero		1


	//   ....[86]....
        /*0674*/ 	.word	0x00004320
        /*0678*/ 	.word	0x000000ff
        /*067c*/ 	.word	0x00000000
        /*0680*/ 	.short	0x010a
        /*0682*/ 	.byte	0x04
	.zero		1


	//   ....[87]....
        /*0684*/ 	.word	0x00004570
        /*0688*/ 	.word	0x000000ff
        /*068c*/ 	.word	0x00000000
        /*0690*/ 	.short	0x010a
        /*0692*/ 	.byte	0x04
	.zero		1


	//   ....[88]....
        /*0694*/ 	.word	0x00004610
        /*0698*/ 	.word	0x00000000
        /*069c*/ 	.word	0x00000000
        /*06a0*/ 	.short	0x010a
        /*06a2*/ 	.byte	0xff
	.zero		1


	//   ....[89]....
        /*06a4*/ 	.word	0x00004650
        /*06a8*/ 	.word	0x00000000
        /*06ac*/ 	.word	0x00000000
        /*06b0*/ 	.short	0x010a
        /*06b2*/ 	.byte	0xff
	.zero		1


	//   ....[90]....
        /*06b4*/ 	.word	0x000046c0
        /*06b8*/ 	.word	0x000000ff
        /*06bc*/ 	.word	0x00000000
        /*06c0*/ 	.short	0x0101
        /*06c2*/ 	.byte	0x04
	.zero		1


	//   ....[91]....
        /*06c4*/ 	.word	0x00004700
        /*06c8*/ 	.word	0x000000ff
        /*06cc*/ 	.word	0x00000160
        /*06d0*/ 	.short	0x010a
        /*06d2*/ 	.byte	0x11
	.zero		1


	//   ....[92]....
        /*06d4*/ 	.word	0x00004750
        /*06d8*/ 	.word	0x000000ff
        /*06dc*/ 	.word	0x00000000
        /*06e0*/ 	.short	0x0101
        /*06e2*/ 	.byte	0x04
	.zero		1


	//   ....[93]....
        /*06e4*/ 	.word	0x00004bf0
        /*06e8*/ 	.word	0x0000000c
        /*06ec*/ 	.word	0x00000100
        /*06f0*/ 	.short	0x010a
        /*06f2*/ 	.byte	0xff
	.zero		1


	//   ....[94]....
        /*06f4*/ 	.word	0x00004d60
        /*06f8*/ 	.word	0x00000000
        /*06fc*/ 	.word	0x00000000
        /*0700*/ 	.short	0x0101
        /*0702*/ 	.byte	0xff
	.zero		1


	//   ....[95]....
        /*0704*/ 	.word	0x000051f0
        /*0708*/ 	.word	0x000000ff
        /*070c*/ 	.word	0x000000f8
        /*0710*/ 	.short	0x010a
        /*0712*/ 	.byte	0x15
	.zero		1


	//   ....[96]....
        /*0714*/ 	.word	0x00005370
        /*0718*/ 	.word	0x000000ff
        /*071c*/ 	.word	0x000000d0
        /*0720*/ 	.short	0x010a
        /*0722*/ 	.byte	0x15
	.zero		1


	//   ....[97]....
        /*0724*/ 	.word	0x000054f0
        /*0728*/ 	.word	0x000000ff
        /*072c*/ 	.word	0x000000b0
        /*0730*/ 	.short	0x010b
        /*0732*/ 	.byte	0x15
	.zero		1


	//   ....[98]....
        /*0734*/ 	.word	0x00005500
        /*0738*/ 	.word	0x000000ff
        /*073c*/ 	.word	0x00000000
        /*0740*/ 	.short	0x0101
        /*0742*/ 	.byte	0x06
	.zero		1


	//   ....[99]....
        /*0744*/ 	.word	0x00005510
        /*0748*/ 	.word	0x000000ff
        /*074c*/ 	.word	0x000000d8
        /*0750*/ 	.short	0x010a
        /*0752*/ 	.byte	0x15
	.zero		1


	//   ....[100]....
        /*0754*/ 	.word	0x00005670
        /*0758*/ 	.word	0x000000ff
        /*075c*/ 	.word	0x000000b8
        /*0760*/ 	.short	0x010b
        /*0762*/ 	.byte	0x15
	.zero		1


	//   ....[101]....
        /*0764*/ 	.word	0x00005680
        /*0768*/ 	.word	0x000000ff
        /*076c*/ 	.word	0x00000000
        /*0770*/ 	.short	0x0101
        /*0772*/ 	.byte	0x06
	.zero		1


	//   ....[102]....
        /*0774*/ 	.word	0x00005690
        /*0778*/ 	.word	0x000000ff
        /*077c*/ 	.word	0x000000e0
        /*0780*/ 	.short	0x010a
        /*0782*/ 	.byte	0x15
	.zero		1


	//   ....[103]....
        /*0784*/ 	.word	0x000057e0
        /*0788*/ 	.word	0x000000ff
        /*078c*/ 	.word	0x000000c0
        /*0790*/ 	.short	0x010b
        /*0792*/ 	.byte	0x15
	.zero		1


	//   ....[104]....
        /*0794*/ 	.word	0x000057f0
        /*0798*/ 	.word	0x000000ff
        /*079c*/ 	.word	0x00000000
        /*07a0*/ 	.short	0x0101
        /*07a2*/ 	.byte	0x06
	.zero		1


	//   ....[105]....
        /*07a4*/ 	.word	0x00005800
        /*07a8*/ 	.word	0x000000ff
        /*07ac*/ 	.word	0x000000e8
        /*07b0*/ 	.short	0x010a
        /*07b2*/ 	.byte	0x15
	.zero		1


	//   ....[106]....
        /*07b4*/ 	.word	0x000059f0
        /*07b8*/ 	.word	0x000000ff
        /*07bc*/ 	.word	0x000000c8
        /*07c0*/ 	.short	0x010b
        /*07c2*/ 	.byte	0x15
	.zero		1


	//   ....[107]....
        /*07c4*/ 	.word	0x00005a00
        /*07c8*/ 	.word	0x000000ff
        /*07cc*/ 	.word	0x00000000
        /*07d0*/ 	.short	0x0101
        /*07d2*/ 	.byte	0x25
	.zero		1


	//   ....[108]....
        /*07d4*/ 	.word	0x00005a30
        /*07d8*/ 	.word	0x000000ff
        /*07dc*/ 	.word	0x000000d0
        /*07e0*/ 	.short	0x010a
        /*07e2*/ 	.byte	0x15
	.zero		1


	//   ....[109]....
        /*07e4*/ 	.word	0x00005a50
        /*07e8*/ 	.word	0x000000ff
        /*07ec*/ 	.word	0x000000d8
        /*07f0*/ 	.short	0x010a
        /*07f2*/ 	.byte	0x15
	.zero		1


	//   ....[110]....
        /*07f4*/ 	.word	0x00005a70
        /*07f8*/ 	.word	0x000000ff
        /*07fc*/ 	.word	0x000000e0
        /*0800*/ 	.short	0x010a
        /*0802*/ 	.byte	0x15
	.zero		1


	//   ....[111]....
        /*0804*/ 	.word	0x00005ab0
        /*0808*/ 	.word	0x00000000
        /*080c*/ 	.word	0x000000e8
        /*0810*/ 	.short	0x010a
        /*0812*/ 	.byte	0xff
	.zero		1


	//   ....[112]....
        /*0814*/ 	.word	0x00005de0
        /*0818*/ 	.word	0x00000003
        /*081c*/ 	.word	0x00000100
        /*0820*/ 	.short	0x010a
        /*0822*/ 	.byte	0xff
	.zero		1


	//   ....[113]....
        /*0824*/ 	.word	0x00005f60
        /*0828*/ 	.word	0x00000000
        /*082c*/ 	.word	0x00000000
        /*0830*/ 	.short	0x0101
        /*0832*/ 	.byte	0xff
	.zero		1


	//   ....[114]....
        /*0834*/ 	.word	0x00006a90
        /*0838*/ 	.word	0x00000003
        /*083c*/ 	.word	0x000000b0
        /*0840*/ 	.short	0x010a
        /*0842*/ 	.byte	0xff
	.zero		1


	//   ....[115]....
        /*0844*/ 	.word	0x00006ab0
        /*0848*/ 	.word	0x000000a5
        /*084c*/ 	.word	0x00000120
        /*0850*/ 	.short	0x010a
        /*0852*/ 	.byte	0xff
	.zero		1


	//   ....[116]....
        /*0854*/ 	.word	0x00006be0
        /*0858*/ 	.word	0x00000003
        /*085c*/ 	.word	0x000000b0
        /*0860*/ 	.short	0x010a
        /*0862*/ 	.byte	0xff
	.zero		1


	//   ....[117]....
        /*0864*/ 	.word	0x00006d20
        /*0868*/ 	.word	0x00000000
        /*086c*/ 	.word	0x00000000
        /*0870*/ 	.short	0x0101
        /*0872*/ 	.byte	0xff
	.zero		1


	//   ....[118]....
        /*0874*/ 	.word	0x00006da0
        /*0878*/ 	.word	0x000000a5
        /*087c*/ 	.word	0x00000120
        /*0880*/ 	.short	0x010a
        /*0882*/ 	.byte	0xff
	.zero		1


	//   ....[119]....
        /*0884*/ 	.word	0x00008150
        /*0888*/ 	.word	0x000000bf
        /*088c*/ 	.word	0x000000b0
        /*0890*/ 	.short	0x010a
        /*0892*/ 	.byte	0xff
	.zero		1


	//   ....[120]....
        /*0894*/ 	.word	0x00008220
        /*0898*/ 	.word	0x000000bf
        /*089c*/ 	.word	0x000000b0
        /*08a0*/ 	.short	0x010a
        /*08a2*/ 	.byte	0xff
	.zero		1


	//   ....[121]....
        /*08a4*/ 	.word	0x00008360
        /*08a8*/ 	.word	0x00000000
        /*08ac*/ 	.word	0x00000000
        /*08b0*/ 	.short	0x0101
        /*08b2*/ 	.byte	0xff
	.zero		1


	//   ....[122]....
        /*08b4*/ 	.word	0x00009700
        /*08b8*/ 	.word	0x00000000
        /*08bc*/ 	.word	0x000000b0
        /*08c0*/ 	.short	0x010a
        /*08c2*/ 	.byte	0xff
	.zero		1


	//   ....[123]....
        /*08c4*/ 	.word	0x000097d0
        /*08c8*/ 	.word	0x00000000
        /*08cc*/ 	.word	0x000000b0
        /*08d0*/ 	.short	0x010a
        /*08d2*/ 	.byte	0xff
	.zero		1


	//   ....[124]....
        /*08d4*/ 	.word	0x00009910
        /*08d8*/ 	.word	0x00000000
        /*08dc*/ 	.word	0x00000000
        /*08e0*/ 	.short	0x0101
        /*08e2*/ 	.byte	0xff
	.zero		1


	//   ....[125]....
        /*08e4*/ 	.word	0x0000ace0
        /*08e8*/ 	.word	0x00000000
        /*08ec*/ 	.word	0x000000b0
        /*08f0*/ 	.short	0x010a
        /*08f2*/ 	.byte	0xff
	.zero		1


	//   ....[126]....
        /*08f4*/ 	.word	0x0000adb0
        /*08f8*/ 	.word	0x00000000
        /*08fc*/ 	.word	0x000000b0
        /*0900*/ 	.short	0x010a
        /*0902*/ 	.byte	0xff
	.zero		1


	//   ....[127]....
        /*0904*/ 	.word	0x0000aef0
        /*0908*/ 	.word	0x00000000
        /*090c*/ 	.word	0x00000000
        /*0910*/ 	.short	0x0101
        /*0912*/ 	.byte	0xff
	.zero		1


	//   ....[128]....
        /*0914*/ 	.word	0x0000b320
        /*0918*/ 	.word	0x000000a5
        /*091c*/ 	.word	0x00000000
        /*0920*/ 	.short	0x0101
        /*0922*/ 	.byte	0xff
	.zero		1


	//   ....[129]....
        /*0924*/ 	.word	0x0000c380
        /*0928*/ 	.word	0x00000003
        /*092c*/ 	.word	0x00000150
        /*0930*/ 	.short	0x010a
        /*0932*/ 	.byte	0xff
	.zero		1


	//   ....[130]....
        /*0934*/ 	.word	0x0000c3e0
        /*0938*/ 	.word	0x00000000
        /*093c*/ 	.word	0x00000058
        /*0940*/ 	.short	0x010a
        /*0942*/ 	.byte	0xff
	.zero		1


	//   ....[131]....
        /*0944*/ 	.word	0x0000c440
        /*0948*/ 	.word	0x00000000
        /*094c*/ 	.word	0x00000058
        /*0950*/ 	.short	0x010a
        /*0952*/ 	.byte	0xff
	.zero		1


	//   ....[132]....
        /*0954*/ 	.word	0x0000c490
        /*0958*/ 	.word	0x00000003
        /*095c*/ 	.word	0x00000100
        /*0960*/ 	.short	0x010a
        /*0962*/ 	.byte	0xff
	.zero		1


	//   ....[133]....
        /*0964*/ 	.word	0x0000c4f0
        /*0968*/ 	.word	0x00000000
        /*096c*/ 	.word	0x00000000
        /*0970*/ 	.short	0x010a
        /*0972*/ 	.byte	0xff
	.zero		1


	//   ....[134]....
        /*0974*/ 	.word	0x0000c550
        /*0978*/ 	.word	0x00000000
        /*097c*/ 	.word	0x00000000
        /*0980*/ 	.short	0x010a
        /*0982*/ 	.byte	0xff
	.zero		1


	//   ....[135]....
        /*0984*/ 	.word	0x0000c5b0
        /*0988*/ 	.word	0x00000000
        /*098c*/ 	.word	0x00000000
        /*0990*/ 	.short	0x010a
        /*0992*/ 	.byte	0xff
	.zero		1


	//   ....[136]....
        /*0994*/ 	.word	0x0000c610
        /*0998*/ 	.word	0x00000000
        /*099c*/ 	.word	0x00000000
        /*09a0*/ 	.short	0x010a
        /*09a2*/ 	.byte	0xff
	.zero		1


	//   ....[137]....
        /*09a4*/ 	.word	0x0000c670
        /*09a8*/ 	.word	0x00000000
        /*09ac*/ 	.word	0x00000000
        /*09b0*/ 	.short	0x010a
        /*09b2*/ 	.byte	0xff
	.zero		1


	//   ....[138]....
        /*09b4*/ 	.word	0x0000c6d0
        /*09b8*/ 	.word	0x00000000
        /*09bc*/ 	.word	0x00000000
        /*09c0*/ 	.short	0x010a
        /*09c2*/ 	.byte	0xff
	.zero		1


	//   ....[139]....
        /*09c4*/ 	.word	0x0000c730
        /*09c8*/ 	.word	0x00000000
        /*09cc*/ 	.word	0x00000000
        /*09d0*/ 	.short	0x010a
        /*09d2*/ 	.byte	0xff
	.zero		1


	//   ....[140]....
        /*09d4*/ 	.word	0x0000c790
        /*09d8*/ 	.word	0x00000000
        /*09dc*/ 	.word	0x00000000
        /*09e0*/ 	.short	0x010a
        /*09e2*/ 	.byte	0xff
	.zero		1


	//   ....[141]....
        /*09e4*/ 	.word	0x0000c7f0
        /*09e8*/ 	.word	0x00000000
        /*09ec*/ 	.word	0x00000000
        /*09f0*/ 	.short	0x010a
        /*09f2*/ 	.byte	0xff
	.zero		1


	//   ....[142]....
        /*09f4*/ 	.word	0x0000c850
        /*09f8*/ 	.word	0x00000000
        /*09fc*/ 	.word	0x00000000
        /*0a00*/ 	.short	0x010a
        /*0a02*/ 	.byte	0xff
	.zero		1


	//   ....[143]....
        /*0a04*/ 	.word	0x0000c8a0
        /*0a08*/ 	.word	0x00000002
        /*0a0c*/ 	.word	0x00000140
        /*0a10*/ 	.short	0x010a
        /*0a12*/ 	.byte	0xff
	.zero		1


	//   ....[144]....
        /*0a14*/ 	.word	0x0000c900
        /*0a18*/ 	.word	0x00000002
        /*0a1c*/ 	.word	0x00000110
        /*0a20*/ 	.short	0x010a
        /*0a22*/ 	.byte	0xff
	.zero		1


	//   ....[145]....
        /*0a24*/ 	.word	0x0000c950
        /*0a28*/ 	.word	0x00000002
        /*0a2c*/ 	.word	0x00000100
        /*0a30*/ 	.short	0x010a
        /*0a32*/ 	.byte	0xff
	.zero		1


	//   ....[146]....
        /*0a34*/ 	.word	0x0000c9b0
        /*0a38*/ 	.word	0x00000000
        /*0a3c*/ 	.word	0x00000110
        /*0a40*/ 	.short	0x010a
        /*0a42*/ 	.byte	0xff
	.zero		1


	//   ....[147]....
        /*0a44*/ 	.word	0x0000ca10
        /*0a48*/ 	.word	0x00000000
        /*0a4c*/ 	.word	0x00000008
        /*0a50*/ 	.short	0x010a
        /*0a52*/ 	.byte	0xff
	.zero		1


	//   ....[148]....
        /*0a54*/ 	.word	0x0000cb00
        /*0a58*/ 	.word	0x00000000
        /*0a5c*/ 	.word	0x00000008
        /*0a60*/ 	.short	0x010a
        /*0a62*/ 	.byte	0xff
	.zero		1


	//   ....[149]....
        /*0a64*/ 	.word	0x0000cb50
        /*0a68*/ 	.word	0x00000000
        /*0a6c*/ 	.word	0x00000100
        /*0a70*/ 	.short	0x010a
        /*0a72*/ 	.byte	0xff
	.zero		1


	//   ....[150]....
        /*0a74*/ 	.word	0x0000cbb0
        /*0a78*/ 	.word	0x00000000
        /*0a7c*/ 	.word	0x00000130
        /*0a80*/ 	.short	0x010a
        /*0a82*/ 	.byte	0xff
	.zero		1


	//   ....[151]....
        /*0a84*/ 	.word	0x0000cc10
        /*0a88*/ 	.word	0x00000000
        /*0a8c*/ 	.word	0x00000000
        /*0a90*/ 	.short	0x010a
        /*0a92*/ 	.byte	0xff
	.zero		1


	//   ....[152]....
        /*0a94*/ 	.word	0x0000cc70
        /*0a98*/ 	.word	0x00000000
        /*0a9c*/ 	.word	0x00000000
        /*0aa0*/ 	.short	0x010a
        /*0aa2*/ 	.byte	0xff
	.zero		1


	//   ....[153]....
        /*0aa4*/ 	.word	0x0000ccd0
        /*0aa8*/ 	.word	0x00000000
        /*0aac*/ 	.word	0x00000160
        /*0ab0*/ 	.short	0x010a
        /*0ab2*/ 	.byte	0xff
	.zero		1


	//   ....[154]....
        /*0ab4*/ 	.word	0x0000cd20
        /*0ab8*/ 	.word	0x0000000c
        /*0abc*/ 	.word	0x00000100
        /*0ac0*/ 	.short	0x010a
        /*0ac2*/ 	.byte	0xff
	.zero		1


	//   ....[155]....
        /*0ac4*/ 	.word	0x0000cd80
        /*0ac8*/ 	.word	0x00000000
        /*0acc*/ 	.word	0x000000f8
        /*0ad0*/ 	.short	0x010a
        /*0ad2*/ 	.byte	0xff
	.zero		1


	//   ....[156]....
        /*0ad4*/ 	.word	0x0000cde0
        /*0ad8*/ 	.word	0x00000000
        /*0adc*/ 	.word	0x000000d0
        /*0ae0*/ 	.short	0x010a
        /*0ae2*/ 	.byte	0xff
	.zero		1


	//   ....[157]....
        /*0ae4*/ 	.word	0x0000ce40
        /*0ae8*/ 	.word	0x00000000
        /*0aec*/ 	.word	0x000000d8
        /*0af0*/ 	.short	0x010a
        /*0af2*/ 	.byte	0xff
	.zero		1


	//   ....[158]....
        /*0af4*/ 	.word	0x0000cea0
        /*0af8*/ 	.word	0x00000000
        /*0afc*/ 	.word	0x000000e0
        /*0b00*/ 	.short	0x010a
        /*0b02*/ 	.byte	0xff
	.zero		1


	//   ....[159]....
        /*0b04*/ 	.word	0x0000cf00
        /*0b08*/ 	.word	0x00000000
        /*0b0c*/ 	.word	0x000000e8
        /*0b10*/ 	.short	0x010a
        /*0b12*/ 	.byte	0xff
	.zero		1


	//   ....[160]....
        /*0b14*/ 	.word	0x0000cf60
        /*0b18*/ 	.word	0x00000000
        /*0b1c*/ 	.word	0x000000d0
        /*0b20*/ 	.short	0x010a
        /*0b22*/ 	.byte	0xff
	.zero		1


	//   ....[161]....
        /*0b24*/ 	.word	0x0000cfc0
        /*0b28*/ 	.word	0x00000000
        /*0b2c*/ 	.word	0x000000d8
        /*0b30*/ 	.short	0x010a
        /*0b32*/ 	.byte	0xff
	.zero		1


	//   ....[162]....
        /*0b34*/ 	.word	0x0000d020
        /*0b38*/ 	.word	0x00000000
        /*0b3c*/ 	.word	0x000000e0
        /*0b40*/ 	.short	0x010a
        /*0b42*/ 	.byte	0xff
	.zero		1


	//   ....[163]....
        /*0b44*/ 	.word	0x0000d070
        /*0b48*/ 	.word	0x00000003
        /*0b4c*/ 	.word	0x00000100
        /*0b50*/ 	.short	0x010a
        /*0b52*/ 	.byte	0xff
	.zero		1


	//   ....[164]....
        /*0b54*/ 	.word	0x0000d0c0
        /*0b58*/ 	.word	0x00000003
        /*0b5c*/ 	.word	0x000000b0
        /*0b60*/ 	.short	0x010a
        /*0b62*/ 	.byte	0xff
	.zero		1


	//   ....[165]....
        /*0b64*/ 	.word	0x0000d110
        /*0b68*/ 	.word	0x000000a5
        /*0b6c*/ 	.word	0x00000120
        /*0b70*/ 	.short	0x010a
        /*0b72*/ 	.byte	0xff
	.zero		1


	//   ....[166]....
        /*0b74*/ 	.word	0x0000d160
        /*0b78*/ 	.word	0x000000bf
        /*0b7c*/ 	.word	0x000000b0
        /*0b80*/ 	.short	0x010a
        /*0b82*/ 	.byte	0xff
	.zero		1


	//   ....[167]....
        /*0b84*/ 	.word	0x0000d1b0
        /*0b88*/ 	.word	0x00000000
        /*0b8c*/ 	.word	0x000000b0
        /*0b90*/ 	.short	0x010a
        /*0b92*/ 	.byte	0xff
	.zero		1


	//   ....[168]....
        /*0b94*/ 	.word	0x0000d200
        /*0b98*/ 	.word	0x00000000
        /*0b9c*/ 	.word	0x000000b0
        /*0ba0*/ 	.short	0x010a
        /*0ba2*/ 	.byte	0xff
	.zero		1


	//----- nvinfo : EIATTR_NUM_MBARRIERS
	.align		4
.L_48:
        /*0ba4*/ 	.byte	0x03, 0x38
        /*0ba6*/ 	.short	0x002d


	//----- nvinfo : EIATTR_EXIT_INSTR_OFFSETS
	.align		4
        /*0ba8*/ 	.byte	0x04, 0x1c
        /*0baa*/ 	.short	(.L_50 - .L_49)


	//   ....[0]....
.L_49:
        /*0bac*/ 	.word	0x000032b0


	//   ....[1]....
        /*0bb0*/ 	.word	0x000037a0


	//   ....[2]....
        /*0bb4*/ 	.word	0x00003800


	//   ....[3]....
        /*0bb8*/ 	.word	0x00004980


	//   ....[4]....
        /*0bbc*/ 	.word	0x00005ae0


	//   ....[5]....
        /*0bc0*/ 	.word	0x00005b20


	//   ....[6]....
        /*0bc4*/ 	.word	0x0000c370


	//----- nvinfo : EIATTR_MAX_THREADS
	.align		4
.L_50:
        /*0bc8*/ 	.byte	0x04, 0x05
        /*0bca*/ 	.short	(.L_52 - .L_51)
.L_51:
        /*0bcc*/ 	.word	0x00000100
        /*0bd0*/ 	.word	0x00000001
        /*0bd4*/ 	.word	0x00000001


	//----- nvinfo : EIATTR_CRS_STACK_SIZE
	.align		4
.L_52:
        /*0bd8*/ 	.byte	0x04, 0x1e
        /*0bda*/ 	.short	(.L_54 - .L_53)
.L_53:
        /*0bdc*/ 	.word	0x00000000


	//----- nvinfo : EIATTR_CBANK_PARAM_SIZE
	.align		4
.L_54:
        /*0be0*/ 	.byte	0x03, 0x19
        /*0be2*/ 	.short	0x0800


	//----- nvinfo : EIATTR_PARAM_CBANK
	.align		4
        /*0be4*/ 	.byte	0x04, 0x0a
        /*0be6*/ 	.short	(.L_56 - .L_55)
	.align		4
.L_55:
        /*0be8*/ 	.word	index@(.nv.constant0._ZN7cutlass13device_kernelINS_4gemm6kernel13GemmUniversalIN4cute5tupleIJiiiiEEENS1_10collective13CollectiveMmaINS1_35MainloopSm100TmaUmmaWarpSpecializedILi11ELi2ELi2ENS5_IJNS4_1CILi4EEESB_NSA_ILi1EEEEEEEENS5_IJNSA_ILi256EEESF_NSA_ILi64EEEEEENS_12float_e5m2_tENS5_IJlSC_lEEESI_SJ_NS4_8TiledMMAINS4_8MMA_AtomIJNS4_10MMA_TraitsINS4_25SM100_MMA_F8F6F4_2x1SM_SSEJSI_SI_fSF_SF_NS4_17integral_constantINS4_4UMMA5MajorELSQ_0EEESR_NSO_INSP_7ScaleInELSS_0EEEST_EEEEEENS4_6LayoutINS5_IJSC_SC_SC_EEENS5_IJNSA_ILi0EEESY_SY_EEEEENS5_IJNS4_10UnderscoreES11_S11_EEEEENS4_28SM100_TMA_2SM_LOAD_MULTICASTENS4_14ComposedLayoutINS4_7SwizzleILi2ELi4ELi3EEENS4_18smem_ptr_flag_bitsILi8EEENSW_INS5_IJNSA_ILi8EEESG_EEENS5_IJSG_SC_EEEEEEEvNS4_8identityES14_S1E_vS1F_EENS_8epilogue10collective18CollectiveEpilogueINS1H_23Sm100TmaWarpSpecializedILi4ELi2ELi64ELb0ELb0EEEJNS5_IJNSA_ILi128EEESF_SG_EEENS5_IJNSW_IS1M_SC_EENSW_ISG_SC_EEEEESI_SJ_SI_SJ_NS1H_6fusion15FusionCallbacksIS1L_NS1R_17LinearCombinationISI_fSI_fLNS_15FloatRoundStyleE2EEES1N_S1Q_JEEENS4_5SM1004TMEM4LOAD26SM100_TMEM_LOAD_32dp32b64xENS4_13SM90_TMA_LOADES1E_NS4_39AutoVectorizingCopyWithAssumedAlignmentILi128EEENS4_14SM90_TMA_STOREES1E_S23_S23_EEEvvEEEEvNT_6ParamsE)
        /*0bec*/ 	.short	0x0380
        /*0bee*/ 	.short	0x0800


	//----- nvinfo : EIATTR_SW_WAR
	.align		4
.L_56:
        /*0bf0*/ 	.byte	0x04, 0x36
        /*0bf2*/ 	.short	(.L_58 - .L_57)
.L_57:
        /*0bf4*/ 	.word	0x00000008
.L_58:


//--------------------- .nv.callgraph             --------------------------
	.section	.nv.callgraph,"",@"SHT_CUDA_CALLGRAPH"
	.align	4
	.sectionentsize	8
	.align		4
        /*0000*/ 	.word	0x00000000
	.align		4
        /*0004*/ 	.word	0xffffffff
	.align		4
        /*0008*/ 	.word	index@(_ZN7cutlass13device_kernelINS_4gemm6kernel13GemmUniversalIN4cute5tupleIJiiiiEEENS1_10collective13CollectiveMmaINS1_35MainloopSm100TmaUmmaWarpSpecializedILi11ELi2ELi2ENS5_IJNS4_1CILi4EEESB_NSA_ILi1EEEEEEEENS5_IJNSA_ILi256EEESF_NSA_ILi64EEEEEENS_12float_e5m2_tENS5_IJlSC_lEEESI_SJ_NS4_8TiledMMAINS4_8MMA_AtomIJNS4_10MMA_TraitsINS4_25SM100_MMA_F8F6F4_2x1SM_SSEJSI_SI_fSF_SF_NS4_17integral_constantINS4_4UMMA5MajorELSQ_0EEESR_NSO_INSP_7ScaleInELSS_0EEEST_EEEEEENS4_6LayoutINS5_IJSC_SC_SC_EEENS5_IJNSA_ILi0EEESY_SY_EEEEENS5_IJNS4_10UnderscoreES11_S11_EEEEENS4_28SM100_TMA_2SM_LOAD_MULTICASTENS4_14ComposedLayoutINS4_7SwizzleILi2ELi4ELi3EEENS4_18smem_ptr_flag_bitsILi8EEENSW_INS5_IJNSA_ILi8EEESG_EEENS5_IJSG_SC_EEEEEEEvNS4_8identityES14_S1E_vS1F_EENS_8epilogue10collective18CollectiveEpilogueINS1H_23Sm100TmaWarpSpecializedILi4ELi2ELi64ELb0ELb0EEEJNS5_IJNSA_ILi128EEESF_SG_EEENS5_IJNSW_IS1M_SC_EENSW_ISG_SC_EEEEESI_SJ_SI_SJ_NS1H_6fusion15FusionCallbacksIS1L_NS1R_17LinearCombinationISI_fSI_fLNS_15FloatRoundStyleE2EEES1N_S1Q_JEEENS4_5SM1004TMEM4LOAD26SM100_TMEM_LOAD_32dp32b64xENS4_13SM90_TMA_LOADES1E_NS4_39AutoVectorizingCopyWithAssumedAlignmentILi128EEENS4_14SM90_TMA_STOREES1E_S23_S23_EEEvvEEEEvNT_6ParamsE)
	.align		4
        /*000c*/ 	.word	index@(__assertfail)
	.align		4
        /*0010*/ 	.word	0x00000000
	.align		4
        /*0014*/ 	.word	0xfffffffe
	.align		4
        /*0018*/ 	.word	0x00000000
	.align		4
        /*001c*/ 	.word	0xfffffffd
	.align		4
        /*0020*/ 	.word	0x00000000
	.align		4
        /*0024*/ 	.word	0xfffffffc


//--------------------- .nv.constant4             --------------------------
	.section	.nv.constant4,"a",@progbits
	.align	8
	.align		8
.nv.constant4:
        /*0000*/ 	.dword	__assertfail
	.align		8
        /*0008*/ 	.dword	__unnamed_1
	.align		8
        /*0010*/ 	.dword	__unnamed_2
	.align		8
        /*0018*/ 	.dword	__unnamed_3
	.align		8
        /*0020*/ 	.dword	_ZN40_INTERNAL_10eb4e86_4_k_cu_296d74ee_209684cuda3std3__45__cpo5beginE
	.align		8
        /*0028*/ 	.dword	_ZN40_INTERNAL_10eb4e86_4_k_cu_296d74ee_209684cuda3std3__45__cpo3endE
	.align		8
        /*0030*/ 	.dword	_ZN40_INTERNAL_10eb4e86_4_k_cu_296d74ee_209684cuda3std3__45__cpo6cbeginE
	.align		8
        /*0038*/ 	.dword	_ZN40_INTERNAL_10eb4e86_4_k_cu_296d74ee_209684cuda3std3__45__cpo4cendE
	.align		8
        /*0040*/ 	.dword	_ZN40_INTERNAL_10eb4e86_4_k_cu_296d74ee_209684cuda3std3__442_GLOBAL__N__10eb4e86_4_k_cu_296d74ee_209686ignoreE
	.align		8
        /*0048*/ 	.dword	_ZN40_INTERNAL_10eb4e86_4_k_cu_296d74ee_209684cuda3std3__419piecewise_constructE
	.align		8
        /*0050*/ 	.dword	_ZN40_INTERNAL_10eb4e86_4_k_cu_296d74ee_209684cuda3std3__48in_placeE
	.align		8
        /*0058*/ 	.dword	_ZN40_INTERNAL_10eb4e86_4_k_cu_296d74ee_209684cuda3std6ranges3__45__cpo4swapE
	.align		8
        /*0060*/ 	.dword	_ZN40_INTERNAL_10eb4e86_4_k_cu_296d74ee_209684cuda3std6ranges3__45__cpo9iter_moveE
	.align		8
        /*0068*/ 	.dword	_ZN40_INTERNAL_10eb4e86_4_k_cu_296d74ee_209684cute7productE
	.align		8
        /*0070*/ 	.dword	_ZN40_INTERNAL_10eb4e86_4_k_cu_296d74ee_209684cute1_E
	.align		8
        /*0078*/ 	.dword	$str$25
	.align		8
        /*0080*/ 	.dword	$str$26
	.align		8
        /*0088*/ 	.dword	$str$27
	.align		8
        /*0090*/ 	.dword	$str$28


//--------------------- .text._ZN7cutlass13device_kernelINS_4gemm6kernel13GemmUniversalIN4cute5tupleIJiiiiEEENS1_10collective13CollectiveMmaINS1_35MainloopSm100TmaUmmaWarpSpecializedILi11ELi2ELi2ENS5_IJNS4_1CILi4EEESB_NSA_ILi1EEEEEEEENS5_IJNSA_ILi256EEESF_NSA_ILi64EEEEEENS_12float_e5m2_tENS5_IJlSC_lEEESI_SJ_NS4_8TiledMMAINS4_8MMA_AtomIJNS4_10MMA_TraitsINS4_25SM100_MMA_F8F6F4_2x1SM_SSEJSI_SI_fSF_SF_NS4_17integral_constantINS4_4UMMA5MajorELSQ_0EEESR_NSO_INSP_7ScaleInELSS_0EEEST_EEEEEENS4_6LayoutINS5_IJSC_SC_SC_EEENS5_IJNSA_ILi0EEESY_SY_EEEEENS5_IJNS4_10UnderscoreES11_S11_EEEEENS4_28SM100_TMA_2SM_LOAD_MULTICASTENS4_14ComposedLayoutINS4_7SwizzleILi2ELi4ELi3EEENS4_18smem_ptr_flag_bitsILi8EEENSW_INS5_IJNSA_ILi8EEESG_EEENS5_IJSG_SC_EEEEEEEvNS4_8identityES14_S1E_vS1F_EENS_8epilogue10collective18CollectiveEpilogueINS1H_23Sm100TmaWarpSpecializedILi4ELi2ELi64ELb0ELb0EEEJNS5_IJNSA_ILi128EEESF_SG_EEENS5_IJNSW_IS1M_SC_EENSW_ISG_SC_EEEEESI_SJ_SI_SJ_NS1H_6fusion15FusionCallbacksIS1L_NS1R_17LinearCombinationISI_fSI_fLNS_15FloatRoundStyleE2EEES1N_S1Q_JEEENS4_5SM1004TMEM4LOAD26SM100_TMEM_LOAD_32dp32b64xENS4_13SM90_TMA_LOADES1E_NS4_39AutoVectorizingCopyWithAssumedAlignmentILi128EEENS4_14SM90_TMA_STOREES1E_S23_S23_EEEvvEEEEvNT_6ParamsE --------------------------
	.section	.text._ZN7cutlass13device_kernelINS_4gemm6kernel13GemmUniversalIN4cute5tupleIJiiiiEEENS1_10collective13CollectiveMmaINS1_35MainloopSm100TmaUmmaWarpSpecializedILi11ELi2ELi2ENS5_IJNS4_1CILi4EEESB_NSA_ILi1EEEEEEEENS5_IJNSA_ILi256EEESF_NSA_ILi64EEEEEENS_12float_e5m2_tENS5_IJlSC_lEEESI_SJ_NS4_8TiledMMAINS4_8MMA_AtomIJNS4_10MMA_TraitsINS4_25SM100_MMA_F8F6F4_2x1SM_SSEJSI_SI_fSF_SF_NS4_17integral_constantINS4_4UMMA5MajorELSQ_0EEESR_NSO_INSP_7ScaleInELSS_0EEEST_EEEEEENS4_6LayoutINS5_IJSC_SC_SC_EEENS5_IJNSA_ILi0EEESY_SY_EEEEENS5_IJNS4_10UnderscoreES11_S11_EEEEENS4_28SM100_TMA_2SM_LOAD_MULTICASTENS4_14ComposedLayoutINS4_7SwizzleILi2ELi4ELi3EEENS4_18smem_ptr_flag_bitsILi8EEENSW_INS5_IJNSA_ILi8EEESG_EEENS5_IJSG_SC_EEEEEEEvNS4_8identityES14_S1E_vS1F_EENS_8epilogue10collective18CollectiveEpilogueINS1H_23Sm100TmaWarpSpecializedILi4ELi2ELi64ELb0ELb0EEEJNS5_IJNSA_ILi128EEESF_SG_EEENS5_IJNSW_IS1M_SC_EENSW_ISG_SC_EEEEESI_SJ_SI_SJ_NS1H_6fusion15FusionCallbacksIS1L_NS1R_17LinearCombinationISI_fSI_fLNS_15FloatRoundStyleE2EEES1N_S1Q_JEEENS4_5SM1004TMEM4LOAD26SM100_TMEM_LOAD_32dp32b64xENS4_13SM90_TMA_LOADES1E_NS4_39AutoVectorizingCopyWithAssumedAlignmentILi128EEENS4_14SM90_TMA_STOREES1E_S23_S23_EEEvvEEEEvNT_6ParamsE,"ax",@progbits
	.align	128
.text._ZN7cutlass13device_kernelINS_4gemm6kernel13GemmUniversalIN4cute5tupleIJiiiiEEENS1_10collective13CollectiveMmaINS1_35MainloopSm100TmaUmmaWarpSpecializedILi11ELi2ELi2ENS5_IJNS4_1CILi4EEESB_NSA_ILi1EEEEEEEENS5_IJNSA_ILi256EEESF_NSA_ILi64EEEEEENS_12float_e5m2_tENS5_IJlSC_lEEESI_SJ_NS4_8TiledMMAINS4_8MMA_AtomIJNS4_10MMA_TraitsINS4_25SM100_MMA_F8F6F4_2x1SM_SSEJSI_SI_fSF_SF_NS4_17integral_constantINS4_4UMMA5MajorELSQ_0EEESR_NSO_INSP_7ScaleInELSS_0EEEST_EEEEEENS4_6LayoutINS5_IJSC_SC_SC_EEENS5_IJNSA_ILi0EEESY_SY_EEEEENS5_IJNS4_10UnderscoreES11_S11_EEEEENS4_28SM100_TMA_2SM_LOAD_MULTICASTENS4_14ComposedLayoutINS4_7SwizzleILi2ELi4ELi3EEENS4_18smem_ptr_flag_bitsILi8EEENSW_INS5_IJNSA_ILi8EEESG_EEENS5_IJSG_SC_EEEEEEEvNS4_8identityES14_S1E_vS1F_EENS_8epilogue10collective18CollectiveEpilogueINS1H_23Sm100TmaWarpSpecializedILi4ELi2ELi64ELb0ELb0EEEJNS5_IJNSA_ILi128EEESF_SG_EEENS5_IJNSW_IS1M_SC_EENSW_ISG_SC_EEEEESI_SJ_SI_SJ_NS1H_6fusion15FusionCallbacksIS1L_NS1R_17LinearCombinationISI_fSI_fLNS_15FloatRoundStyleE2EEES1N_S1Q_JEEENS4_5SM1004TMEM4LOAD26SM100_TMEM_LOAD_32dp32b64xENS4_13SM90_TMA_LOADES1E_NS4_39AutoVectorizingCopyWithAssumedAlignmentILi128EEENS4_14SM90_TMA_STOREES1E_S23_S23_EEEvvEEEEvNT_6ParamsE:
        .type           _ZN7cutlass13device_kernelINS_4gemm6kernel13GemmUniversalIN4cute5tupleIJiiiiEEENS1_10collective13CollectiveMmaINS1_35MainloopSm100TmaUmmaWarpSpecializedILi11ELi2ELi2ENS5_IJNS4_1CILi4EEESB_NSA_ILi1EEEEEEEENS5_IJNSA_ILi256EEESF_NSA_ILi64EEEEEENS_12float_e5m2_tENS5_IJlSC_lEEESI_SJ_NS4_8TiledMMAINS4_8MMA_AtomIJNS4_10MMA_TraitsINS4_25SM100_MMA_F8F6F4_2x1SM_SSEJSI_SI_fSF_SF_NS4_17integral_constantINS4_4UMMA5MajorELSQ_0EEESR_NSO_INSP_7ScaleInELSS_0EEEST_EEEEEENS4_6LayoutINS5_IJSC_SC_SC_EEENS5_IJNSA_ILi0EEESY_SY_EEEEENS5_IJNS4_10UnderscoreES11_S11_EEEEENS4_28SM100_TMA_2SM_LOAD_MULTICASTENS4_14ComposedLayoutINS4_7SwizzleILi2ELi4ELi3EEENS4_18smem_ptr_flag_bitsILi8EEENSW_INS5_IJNSA_ILi8EEESG_EEENS5_IJSG_SC_EEEEEEEvNS4_8identityES14_S1E_vS1F_EENS_8epilogue10collective18CollectiveEpilogueINS1H_23Sm100TmaWarpSpecializedILi4ELi2ELi64ELb0ELb0EEEJNS5_IJNSA_ILi128EEESF_SG_EEENS5_IJNSW_IS1M_SC_EENSW_ISG_SC_EEEEESI_SJ_SI_SJ_NS1H_6fusion15FusionCallbacksIS1L_NS1R_17LinearCombinationISI_fSI_fLNS_15FloatRoundStyleE2EEES1N_S1Q_JEEENS4_5SM1004TMEM4LOAD26SM100_TMEM_LOAD_32dp32b64xENS4_13SM90_TMA_LOADES1E_NS4_39AutoVectorizingCopyWithAssumedAlignmentILi128EEENS4_14SM90_TMA_STOREES1E_S23_S23_EEEvvEEEEvNT_6ParamsE,@function
        .size           _ZN7cutlass13device_kernelINS_4gemm6kernel13GemmUniversalIN4cute5tupleIJiiiiEEENS1_10collective13CollectiveMmaINS1_35MainloopSm100TmaUmmaWarpSpecializedILi11ELi2ELi2ENS5_IJNS4_1CILi4EEESB_NSA_ILi1EEEEEEEENS5_IJNSA_ILi256EEESF_NSA_ILi64EEEEEENS_12float_e5m2_tENS5_IJlSC_lEEESI_SJ_NS4_8TiledMMAINS4_8MMA_AtomIJNS4_10MMA_TraitsINS4_25SM100_MMA_F8F6F4_2x1SM_SSEJSI_SI_fSF_SF_NS4_17integral_constantINS4_4UMMA5MajorELSQ_0EEESR_NSO_INSP_7ScaleInELSS_0EEEST_EEEEEENS4_6LayoutINS5_IJSC_SC_SC_EEENS5_IJNSA_ILi0EEESY_SY_EEEEENS5_IJNS4_10UnderscoreES11_S11_EEEEENS4_28SM100_TMA_2SM_LOAD_MULTICASTENS4_14ComposedLayoutINS4_7SwizzleILi2ELi4ELi3EEENS4_18smem_ptr_flag_bitsILi8EEENSW_INS5_IJNSA_ILi8EEESG_EEENS5_IJSG_SC_EEEEEEEvNS4_8identityES14_S1E_vS1F_EENS_8epilogue10collective18CollectiveEpilogueINS1H_23Sm100TmaWarpSpecializedILi4ELi2ELi64ELb0ELb0EEEJNS5_IJNSA_ILi128EEESF_SG_EEENS5_IJNSW_IS1M_SC_EENSW_ISG_SC_EEEEESI_SJ_SI_SJ_NS1H_6fusion15FusionCallbacksIS1L_NS1R_17LinearCombinationISI_fSI_fLNS_15FloatRoundStyleE2EEES1N_S1Q_JEEENS4_5SM1004TMEM4LOAD26SM100_TMEM_LOAD_32dp32b64xENS4_13SM90_TMA_LOADES1E_NS4_39AutoVectorizingCopyWithAssumedAlignmentILi128EEENS4_14SM90_TMA_STOREES1E_S23_S23_EEEvvEEEEvNT_6ParamsE,(.L_x_210 - _ZN7cutlass13device_kernelINS_4gemm6kernel13GemmUniversalIN4cute5tupleIJiiiiEEENS1_10collective13CollectiveMmaINS1_35MainloopSm100TmaUmmaWarpSpecializedILi11ELi2ELi2ENS5_IJNS4_1CILi4EEESB_NSA_ILi1EEEEEEEENS5_IJNSA_ILi256EEESF_NSA_ILi64EEEEEENS_12float_e5m2_tENS5_IJlSC_lEEESI_SJ_NS4_8TiledMMAINS4_8MMA_AtomIJNS4_10MMA_TraitsINS4_25SM100_MMA_F8F6F4_2x1SM_SSEJSI_SI_fSF_SF_NS4_17integral_constantINS4_4UMMA5MajorELSQ_0EEESR_NSO_INSP_7ScaleInELSS_0EEEST_EEEEEENS4_6LayoutINS5_IJSC_SC_SC_EEENS5_IJNSA_ILi0EEESY_SY_EEEEENS5_IJNS4_10UnderscoreES11_S11_EEEEENS4_28SM100_TMA_2SM_LOAD_MULTICASTENS4_14ComposedLayoutINS4_7SwizzleILi2ELi4ELi3EEENS4_18smem_ptr_flag_bitsILi8EEENSW_INS5_IJNSA_ILi8EEESG_EEENS5_IJSG_SC_EEEEEEEvNS4_8identityES14_S1E_vS1F_EENS_8epilogue10collective18CollectiveEpilogueINS1H_23Sm100TmaWarpSpecializedILi4ELi2ELi64ELb0ELb0EEEJNS5_IJNSA_ILi128EEESF_SG_EEENS5_IJNSW_IS1M_SC_EENSW_ISG_SC_EEEEESI_SJ_SI_SJ_NS1H_6fusion15FusionCallbacksIS1L_NS1R_17LinearCombinationISI_fSI_fLNS_15FloatRoundStyleE2EEES1N_S1Q_JEEENS4_5SM1004TMEM4LOAD26SM100_TMEM_LOAD_32dp32b64xENS4_13SM90_TMA_LOADES1E_NS4_39AutoVectorizingCopyWithAssumedAlignmentILi128EEENS4_14SM90_TMA_STOREES1E_S23_S23_EEEvvEEEEvNT_6ParamsE)
        .other          _ZN7cutlass13device_kernelINS_4gemm6kernel13GemmUniversalIN4cute5tupleIJiiiiEEENS1_10collective13CollectiveMmaINS1_35MainloopSm100TmaUmmaWarpSpecializedILi11ELi2ELi2ENS5_IJNS4_1CILi4EEESB_NSA_ILi1EEEEEEEENS5_IJNSA_ILi256EEESF_NSA_ILi64EEEEEENS_12float_e5m2_tENS5_IJlSC_lEEESI_SJ_NS4_8TiledMMAINS4_8MMA_AtomIJNS4_10MMA_TraitsINS4_25SM100_MMA_F8F6F4_2x1SM_SSEJSI_SI_fSF_SF_NS4_17integral_constantINS4_4UMMA5MajorELSQ_0EEESR_NSO_INSP_7ScaleInELSS_0EEEST_EEEEEENS4_6LayoutINS5_IJSC_SC_SC_EEENS5_IJNSA_ILi0EEESY_SY_EEEEENS5_IJNS4_10UnderscoreES11_S11_EEEEENS4_28SM100_TMA_2SM_LOAD_MULTICASTENS4_14ComposedLayoutINS4_7SwizzleILi2ELi4ELi3EEENS4_18smem_ptr_flag_bitsILi8EEENSW_INS5_IJNSA_ILi8EEESG_EEENS5_IJSG_SC_EEEEEEEvNS4_8identityES14_S1E_vS1F_EENS_8epilogue10collective18CollectiveEpilogueINS1H_23Sm100TmaWarpSpecializedILi4ELi2ELi64ELb0ELb0EEEJNS5_IJNSA_ILi128EEESF_SG_EEENS5_IJNSW_IS1M_SC_EENSW_ISG_SC_EEEEESI_SJ_SI_SJ_NS1H_6fusion15FusionCallbacksIS1L_NS1R_17LinearCombinationISI_fSI_fLNS_15FloatRoundStyleE2EEES1N_S1Q_JEEENS4_5SM1004TMEM4LOAD26SM100_TMEM_LOAD_32dp32b64xENS4_13SM90_TMA_LOADES1E_NS4_39AutoVectorizingCopyWithAssumedAlignmentILi128EEENS4_14SM90_TMA_STOREES1E_S23_S23_EEEvvEEEEvNT_6ParamsE,@"STO_CUDA_ENTRY STV_DEFAULT"
_ZN7cutlass13device_kernelINS_4gemm6kernel13GemmUniversalIN4cute5tupleIJiiiiEEENS1_10collective13CollectiveMmaINS1_35MainloopSm100TmaUmmaWarpSpecializedILi11ELi2ELi2ENS5_IJNS4_1CILi4EEESB_NSA_ILi1EEEEEEEENS5_IJNSA_ILi256EEESF_NSA_ILi64EEEEEENS_12float_e5m2_tENS5_IJlSC_lEEESI_SJ_NS4_8TiledMMAINS4_8MMA_AtomIJNS4_10MMA_TraitsINS4_25SM100_MMA_F8F6F4_2x1SM_SSEJSI_SI_fSF_SF_NS4_17integral_constantINS4_4UMMA5MajorELSQ_0EEESR_NSO_INSP_7ScaleInELSS_0EEEST_EEEEEENS4_6LayoutINS5_IJSC_SC_SC_EEENS5_IJNSA_ILi0EEESY_SY_EEEEENS5_IJNS4_10UnderscoreES11_S11_EEEEENS4_28SM100_TMA_2SM_LOAD_MULTICASTENS4_14ComposedLayoutINS4_7SwizzleILi2ELi4ELi3EEENS4_18smem_ptr_flag_bitsILi8EEENSW_INS5_IJNSA_ILi8EEESG_EEENS5_IJSG_SC_EEEEEEEvNS4_8identityES14_S1E_vS1F_EENS_8epilogue10collective18CollectiveEpilogueINS1H_23Sm100TmaWarpSpecializedILi4ELi2ELi64ELb0ELb0EEEJNS5_IJNSA_ILi128EEESF_SG_EEENS5_IJNSW_IS1M_SC_EENSW_ISG_SC_EEEEESI_SJ_SI_SJ_NS1H_6fusion15FusionCallbacksIS1L_NS1R_17LinearCombinationISI_fSI_fLNS_15FloatRoundStyleE2EEES1N_S1Q_JEEENS4_5SM1004TMEM4LOAD26SM100_TMEM_LOAD_32dp32b64xENS4_13SM90_TMA_LOADES1E_NS4_39AutoVectorizingCopyWithAssumedAlignmentILi128EEENS4_14SM90_TMA_STOREES1E_S23_S23_EEEvvEEEEvNT_6ParamsE:
[----:B------:R-:W1:Y:S01]  /*0000*/  LDC R1, c[0x0][0x37c] ;  /* 0x0000df00ff017b82 */ /* 0x000e620000000800 */
[----:B------:R-:W2:Y:S01]  /*0010*/  S2R R174, SR_TID.X ;  /* 0x0000000000ae7919 */ /* 0x000ea20000002100 */
[----:B------:R-:W3:Y:S06]  /*0020*/  LDCU.64 UR8, c[0x0][0x890] ;  /* 0x00011200ff0877ac */ /* 0x000eec0008000a00 */
[----:B------:R-:W4:Y:S01]  /*0030*/  S2UR UR45, SR_CgaCtaId ;  /* 0x00000000002d79c3 */ /* 0x000f220000008800 */
[----:B------:R-:W-:Y:S02]  /*0040*/  PRMT R162, RZ, 0x7610, R162 ;  /* 0x00007610ffa27816 */ /* 0x000fe400000000a2 */
[----:B------:R-:W-:-:S02]  /*0050*/  ELECT P0, URZ, PT ;  /* 0x0000000000ff782f */ /* 0x000fc40003800000 */
[----:B---3--:R-:W-:-:S04]  /*0060*/  ISETP.NE.U32.AND P1, PT, RZ, UR8, PT ;  /* 0x00000008ff007c0c */ /* 0x008fc8000bf25070 */
[----:B------:R-:W-:Y:S01]  /*0070*/  ISETP.NE.AND.EX P2, PT, RZ, UR9, PT, P1 ;  /* 0x00000009ff007c0c */ /* 0x000fe2000bf45310 */
[----:B----4-:R-:W-:Y:S02]  /*0080*/  ULOP3.LUT UR34, UR45, 0x1, URZ, 0xc0, !UPT ;  /* 0x000000012d227892 */ /* 0x010fe4000f8ec0ff */
[----:B------:R-:W-:Y:S01]  /*0090*/  ULOP3.LUT UR33, UR45, 0x1, URZ, 0x3c, !UPT ;  /* 0x000000012d217892 */ /* 0x000fe2000f8e3cff */
[----:B--2---:R-:W-:-:S05]  /*00a0*/  SHF.R.U32.HI R163, RZ, 0x5, R174 ;  /* 0x00000005ffa37819 */ /* 0x004fca00000116ae */
[----:B------:R-:W2:Y:S02]  /*00b0*/  SHFL.IDX PT, R0, R163, RZ, 0x1f ;  /* 0x00001fffa3007589 */ /* 0x000ea400000e0000 */
[----:B--2---:R-:W-:Y:S02]  /*00c0*/  R2UR UR25, R0 ;  /* 0x00000000001972ca */ /* 0x004fe400000e0000 */
[----:B-1----:R-:W-:Y:S05]  /*00d0*/  @P2 BRA `(.L_x_0) ;  /* 0x0000000000302947 */ /* 0x002fea0003800000 */
[----:B------:R-:W1:Y:S02]  /*00e0*/  LDCU.64 UR4, c[0x0][0x888] ;  /* 0x00011100ff0477ac */ /* 0x000e640008000a00 */
[----:B-1----:R-:W-:-:S04]  /*00f0*/  UISETP.NE.U32.AND UP0, UPT, UR4, URZ, UPT ;  /* 0x000000ff0400728c */ /* 0x002fc8000bf05070 */
[----:B------:R-:W-:-:S09]  /*0100*/  UISETP.NE.AND.EX UP0, UPT, UR5, URZ, UPT, UP0 ;  /* 0x000000ff0500728c */ /* 0x000fd2000bf05300 */
[----:B------:R-:W-:Y:S05]  /*0110*/  BRA.U !UP0, `(.L_x_1) ;  /* 0x0000000108147547 */ /* 0x000fea000b800000 */
[----:B------:R-:W1:Y:S01]  /*0120*/  LDC.64 R2, c[0x0][0x888] ;  /* 0x00022200ff027b82 */ /* 0x000e620000000a00 */
[----:B------:R-:W1:Y:S02]  /*0130*/  LDCU.64 UR4, c[0x0][0x358] ;  /* 0x00006b00ff0477ac */ /* 0x000e640008000a00 */
[----:B-1----:R1:W5:Y:S01]  /*0140*/  LDG.E R73, desc[UR4][R2.64] ;  /* 0x0000000402497981 */ /* 0x002362000c1e1900 */
[----:B------:R-:W-:Y:S01]  /*0150*/  HFMA2 R162, -RZ, RZ, 0, 5.9604644775390625e-08 ;  /* 0x00000001ffa27431 */ /* 0x000fe200000001ff */
[----:B------:R-:W-:Y:S05]  /*0160*/  BRA `(.L_x_0) ;  /* 0x00000000000c7947 */ /* 0x000fea0003800000 */
.L_x_1:
[----:B------:R-:W1:Y:S01]  /*0170*/  LDCU UR4, c[0x0][0x880] ;  /* 0x00011000ff0477ac */ /* 0x000e620008000800 */
[----:B------:R-:W-:Y:S01]  /*0180*/  HFMA2 R162, -RZ, RZ, 0, 5.9604644775390625e-08 ;  /* 0x00000001ffa27431 */ /* 0x000fe200000001ff */
[----:B-1----:R-:W-:-:S07]  /*0190*/  MOV R73, UR4 ;  /* 0x0000000400497c02 */ /* 0x002fce0008000f00 */
.L_x_0:
[----:B------:R-:W2:Y:S02]  /*01a0*/  LDCU.64 UR4, c[0x0][0x8b0] ;  /* 0x00011600ff0477ac */ /* 0x000ea40008000a00 */
[----:B--2---:R-:W-:-:S04]  /*01b0*/  UISETP.NE.U32.AND UP0, UPT, UR4, URZ, UPT ;  /* 0x000000ff0400728c */ /* 0x004fc8000bf05070 */
[----:B------:R-:W-:-:S09]  /*01c0*/  UISETP.NE.AND.EX UP0, UPT, UR5, URZ, UPT, UP0 ;  /* 0x000000ff0500728c */ /* 0x000fd2000bf05300 */
[----:B------:R-:W-:Y:S05]  /*01d0*/  BRA.U UP0, `(.L_x_2) ;  /* 0x0000000100287547 */ /* 0x000fea000b800000 */
[----:B------:R-:W2:Y:S02]  /*01e0*/  LDCU.64 UR4, c[0x0][0x8a8] ;  /* 0x00011500ff0477ac */ /* 0x000ea40008000a00 */
[----:B--2---:R-:W-:-:S04]  /*01f0*/  UISETP.NE.U32.AND UP0, UPT, UR4, URZ, UPT ;  /* 0x000000ff0400728c */ /* 0x004fc8000bf05070 */
[----:B------:R-:W-:-:S09]  /*0200*/  UISETP.NE.AND.EX UP0, UPT, UR5, URZ, UPT, UP0 ;  /* 0x000000ff0500728c */ /* 0x000fd2000bf05300 */
[----:B------:R-:W-:Y:S05]  /*0210*/  BRA.U !UP0, `(.L_x_3) ;  /* 0x0000000108107547 */ /* 0x000fea000b800000 */
[----:B------:R-:W2:Y:S01]  /*0220*/  LDC.64 R70, c[0x0][0x8a8] ;  /* 0x00022a00ff467b82 */ /* 0x000ea20000000a00 */
[----:B------:R-:W2:Y:S02]  /*0230*/  LDCU.64 UR4, c[0x0][0x358] ;  /* 0x00006b00ff0477ac */ /* 0x000ea40008000a00 */
[----:B--2---:R2:W5:Y:S01]  /*0240*/  LDG.E R70, desc[UR4][R70.64] ;  /* 0x0000000446467981 */ /* 0x004562000c1e1900 */
[----:B------:R-:W-:Y:S05]  /*0250*/  BRA `(.L_x_2) ;  /* 0x0000000000087947 */ /* 0x000fea0003800000 */
.L_x_3:
[----:B------:R-:W2:Y:S02]  /*0260*/  LDCU UR4, c[0x0][0x8a0] ;  /* 0x00011400ff0477ac */ /* 0x000ea40008000800 */
[----:B--2---:R-:W-:Y:S02]  /*0270*/  MOV R70, UR4 ;  /* 0x0000000400467c02 */ /* 0x004fe40008000f00 */
.L_x_2:
[----:B------:R-:W-:Y:S01]  /*0280*/  IMAD.U32 R0, RZ, RZ, UR25 ;  /* 0x00000019ff007e24 */ /* 0x000fe2000f8e00ff */
[----:B------:R-:W-:Y:S04]  /*0290*/  BSSY.RECONVERGENT B0, `(.L_x_4) ;  /* 0x000000c000007945 */ /* 0x000fe80003800200 */
[C---:B------:R-:W-:Y:S02]  /*02a0*/  ISETP.NE.OR P3, PT, R0.reuse, 0x1, !P0 ;  /* 0x000000010000780c */ /* 0x040fe40004765670 */
[----:B------:R-:W-:-:S11]  /*02b0*/  ISETP.NE.OR P2, PT, R0, 0x3, !P0 ;  /* 0x000000030000780c */ /* 0x000fd60004745670 */
[----:B------:R-:W-:Y:S05]  /*02c0*/  @P3 BRA `(.L_x_5) ;  /* 0x0000000000203947 */ /* 0x000fea0003800000 */
[----:B------:R-:W3:Y:S02]  /*02d0*/  LDCU.64 UR4, c[0x0][0x348] ;  /* 0x00006900ff0477ac */ /* 0x000ee40008000a00 */
[----:B---3--:R-:W-:Y:S02]  /*02e0*/  UIADD3 UR6, UP1, UPT, UR4, 0x80, URZ ;  /* 0x0000008004067890 */ /* 0x008fe4000ff3e0ff */
[----:B------:R-:W-:Y:S02]  /*02f0*/  UIADD3 UR4, UP0, UPT, UR4, 0x180, URZ ;  /* 0x0000018004047890 */ /* 0x000fe4000ff1e0ff */
[----:B------:R-:W-:Y:S02]  /*0300*/  UIADD3.X UR7, UPT, UPT, URZ, UR5, URZ, UP1, !UPT ;  /* 0x00000005ff077290 */ /* 0x000fe40008ffe4ff */
[----:B------:R-:W-:-:S07]  /*0310*/  UIADD3.X UR5, UPT, UPT, URZ, UR5, URZ, UP0, !UPT ;  /* 0x00000005ff057290 */ /* 0x000fce00087fe4ff */
[----:B------:R3:W-:Y:S02]  /*0320*/  UTMACCTL.PF [UR6] ;  /* 0x00000000060079b9 */ /* 0x0007e40008040000 */
[----:B------:R3:W-:Y:S02]  /*0330*/  UTMACCTL.PF [UR4] ;  /* 0x00000000040079b9 */ /* 0x0007e40008040000 */
[----:B---3--:R-:W-:Y:S01]  /*0340*/  NOP ;  /* 0x0000000000007918 */ /* 0x008fe20000000000 */
.L_x_5:
[----:B------:R-:W-:Y:S05]  /*0350*/  BSYNC.RECONVERGENT B0 ;  /* 0x0000000000007941 */ /* 0x000fea0003800200 */
.L_x_4:
[----:B------:R-:W-:Y:S04]  /*0360*/  BSSY.RECONVERGENT B0, `(.L_x_6) ;  /* 0x000000a000007945 */ /* 0x000fe80003800200 */
        /* <DEDUP_REMOVED lines=9> */
.L_x_7:
[----:B------:R-:W-:Y:S05]  /*0400*/  BSYNC.RECONVERGENT B0 ;  /* 0x0000000000007941 */ /* 0x000fea0003800200 */
.L_x_6:
[----:B------:R-:W3:Y:S01]  /*0410*/  LDCU.64 UR4, c[0x0][0x888] ;  /* 0x00011100ff0477ac */ /* 0x000ee20008000a00 */
[----:B------:R-:W-:Y:S01]  /*0420*/  ISETP.NE.AND.EX P1, PT, RZ, UR9, PT, P1 ;  /* 0x00000009ff007c0c */ /* 0x000fe2000bf25310 */
[----:B------:R-:W-:Y:S01]  /*0430*/  UPLOP3.LUT UP3, UPT, UPT, UPT, UPT, 0x80, 0x8 ;  /* 0x000000000008789c */ /* 0x000fe20003f6f070 */
[----:B---3--:R-:W-:-:S04]  /*0440*/  ISETP.NE.U32.AND P2, PT, RZ, UR4, PT ;  /* 0x00000004ff007c0c */ /* 0x008fc8000bf45070 */
[----:B------:R-:W-:-:S13]  /*0450*/  ISETP.NE.AND.EX P2, PT, RZ, UR5, PT, P2 ;  /* 0x00000005ff007c0c */ /* 0x000fda000bf45320 */
[----:B------:R-:W-:Y:S05]  /*0460*/  @P2 BRA P1, `(.L_x_8) ;  /* 0x0000000000282947 */ /* 0x000fea0000800000 */
[----:B------:R-:W-:Y:S01]  /*0470*/  UISETP.NE.U32.AND UP0, UPT, UR8, URZ, UPT ;  /* 0x000000ff0800728c */ /* 0x000fe2000bf05070 */
[----:B-----5:R-:W-:Y:S01]  /*0480*/  FSETP.NEU.AND P1, PT, R73, RZ, PT ;  /* 0x000000ff4900720b */ /* 0x020fe20003f2d000 */
[----:B------:R-:W-:Y:S02]  /*0490*/  UISETP.NE.U32.AND UP2, UPT, UR4, URZ, UPT ;  /* 0x000000ff0400728c */ /* 0x000fe4000bf45070 */
[----:B------:R-:W-:Y:S02]  /*04a0*/  UISETP.NE.AND.EX UP1, UPT, UR9, URZ, UPT, UP0 ;  /* 0x000000ff0900728c */ /* 0x000fe4000bf25300 */
[----:B------:R-:W-:-:S04]  /*04b0*/  UISETP.NE.AND.EX UP0, UPT, UR5, URZ, UPT, UP2 ;  /* 0x000000ff0500728c */ /* 0x000fc8000bf05320 */
[----:B------:R-:W-:-:S04]  /*04c0*/  USEL UR4, URZ, 0xffffffff, UP0 ;  /* 0xffffffffff047887 */ /* 0x000fc80008000000 */
[----:B------:R-:W-:Y:S01]  /*04d0*/  VOTEU.ANY UP0, P1 ;  /* 0x0000000000ff7886 */ /* 0x000fe20000800100 */
[----:B------:R-:W-:-:S04]  /*04e0*/  @!UP1 USEL UR4, URZ, 0xffffffff, UP0 ;  /* 0xffffffffff049887 */ /* 0x000fc80008000000 */
[----:B------:R-:W-:-:S04]  /*04f0*/  ULOP3.LUT UR4, UR4, 0x1, URZ, 0xc0, !UPT ;  /* 0x0000000104047892 */ /* 0x000fc8000f8ec0ff */
[----:B------:R-:W-:-:S11]  /*0500*/  UISETP.NE.U32.AND UP3, UPT, UR4, 0x1, UPT ;  /* 0x000000010400788c */ /* 0x000fd6000bf65070 */
.L_x_8:
[----:B------:R-:W3:Y:S01]  /*0510*/  SHFL.IDX PT, R0, R163, RZ, 0x1f ;  /* 0x00001fffa3007589 */ /* 0x000ee200000e0000 */
[----:B------:R-:W-:-:S04]  /*0520*/  UISETP.NE.AND UP0, UPT, UR25, 0x2, UPT ;  /* 0x000000021900788c */ /* 0x000fc8000bf05270 */
[----:B------:R-:W-:Y:S02]  /*0530*/  UISETP.EQ.AND UP1, UPT, UR34, URZ, !UP0 ;  /* 0x000000ff2200728c */ /* 0x000fe4000c722270 */
[----:B------:R-:W-:-:S04]  /*0540*/  USEL UR44, URZ, 0x1, UP0 ;  /* 0x00000001ff2c7887 */ /* 0x000fc80008000000 */
[----:B------:R-:W-:Y:S02]  /*0550*/  PLOP3.LUT P3, PT, P0, PT, UP1, 0x80, 0x8 ;  /* 0x000000000008781c */ /* 0x000fe4000076f018 */
[----:B---3--:R-:W-:-:S13]  /*0560*/  ISETP.NE.AND P1, PT, R0, RZ, PT ;  /* 0x000000ff0000720c */ /* 0x008fda0003f25270 */
[----:B------:R-:W-:Y:S05]  /*0570*/  @P1 BRA `(.L_x_9) ;  /* 0x0000000000981947 */ /* 0x000fea0003800000 */
[----:B------:R-:W-:Y:S01]  /*0580*/  ELECT P1, URZ, PT ;  /* 0x0000000000ff782f */ /* 0x000fe20003820000 */
[----:B------:R-:W-:-:S12]  /*0590*/  BSSY.RECONVERGENT B0, `(.L_x_9) ;  /* 0x0000024000007945 */ /* 0x000fd80003800200 */
[----:B------:R-:W-:Y:S05]  /*05a0*/  @!P1 BRA `(.L_x_10) ;  /* 0x0000000000889947 */ /* 0x000fea0003800000 */
[----:B------:R-:W-:Y:S01]  /*05b0*/  UMOV UR4, 0x400 ;  /* 0x0000040000047882 */ /* 0x000fe20000000000 */
[----:B------:R-:W-:Y:S01]  /*05c0*/  UMOV UR8, 0x1 ;  /* 0x0000000100087882 */ /* 0x000fe20000000000 */
[----:B------:R-:W-:Y:S01]  /*05d0*/  UMOV UR6, 0x5 ;  /* 0x0000000500067882 */ /* 0x000fe20000000000 */
[----:B------:R-:W-:Y:S02]  /*05e0*/  ULEA UR4, UR45, UR4, 0x18 ;  /* 0x000000042d047291 */ /* 0x000fe4000f8ec0ff */
[----:B------:R-:W-:-:S04]  /*05f0*/  UIADD3 UR8, UPT, UPT, -UR8, 0x100000, URZ ;  /* 0x0010000008087890 */ /* 0x000fc8000fffe1ff */
[----:B------:R-:W-:Y:S02]  /*0600*/  USHF.L.U32 UR9, UR8, 0xb, URZ ;  /* 0x0000000b08097899 */ /* 0x000fe400080006ff */
[----:B------:R-:W-:Y:S02]  /*0610*/  USHF.L.U32 UR8, UR8, 0x1, URZ ;  /* 0x0000000108087899 */ /* 0x000fe400080006ff */
[----:B------:R-:W-:-:S04]  /*0620*/  UIADD3 UR6, UPT, UPT, -UR6, 0x100000, URZ ;  /* 0x0010000006067890 */ /* 0x000fc8000fffe1ff */
[----:B------:R-:W-:Y:S02]  /*0630*/  USHF.L.U32 UR7, UR6, 0xb, URZ ;  /* 0x0000000b06077899 */ /* 0x000fe400080006ff */
[----:B------:R-:W-:Y:S01]  /*0640*/  USHF.L.U32 UR6, UR6, 0x1, URZ ;  /* 0x0000000106067899 */ /* 0x000fe200080006ff */
[----:B------:R-:W3:Y:S03]  /*0650*/  FENCE.VIEW.ASYNC.S ;  /* 0x00000000000073c6 */ /* 0x000ee60000000000 */
[----:B---3--:R3:W4:Y:S08]  /*0660*/  SYNCS.EXCH.64 URZ, [UR4], UR8 ;  /* 0x0000000804ff75b2 */ /* 0x0087300008000100 */
[----:B------:R3:W1:Y:S01]  /*0670*/  SYNCS.EXCH.64 URZ, [UR4+0x58], UR6 ;  /* 0x0000580604ff75b2 */ /* 0x0006620008000100 */
        /* <DEDUP_REMOVED lines=19> */
[----:B------:R3:W1:Y:S02]  /*07b0*/  SYNCS.EXCH.64 URZ, [UR4+0xa8], UR6 ;  /* 0x0000a80604ff75b2 */ /* 0x0006640008000100 */
[----:B---34-:R-:W-:Y:S01]  /*07c0*/  NOP ;  /* 0x0000000000007918 */ /* 0x018fe20000000000 */
.L_x_10:
[----:B------:R-:W-:Y:S05]  /*07d0*/  BSYNC.RECONVERGENT B0 ;  /* 0x0000000000007941 */ /* 0x000fea0003800200 */
.L_x_9:
[----:B------:R-:W3:Y:S01]  /*07e0*/  SHFL.IDX PT, R0, R163, RZ, 0x1f ;  /* 0x00001fffa3007589 */ /* 0x000ee200000e0000 */
[----:B------:R-:W-:Y:S01]  /*07f0*/  NOP ;  /* 0x0000000000007918 */ /* 0x000fe20000000000 */
[----:B---3--:R-:W-:-:S13]  /*0800*/  ISETP.NE.AND P1, PT, R0, 0x1, PT ;  /* 0x000000010000780c */ /* 0x008fda0003f25270 */
[----:B------:R-:W-:Y:S05]  /*0810*/  @P1 BRA `(.L_x_11) ;  /* 0x0000000000541947 */ /* 0x000fea0003800000 */
        /* <DEDUP_REMOVED lines=10> */
[----:B------:R-:W-:Y:S01]  /*08c0*/  ELECT P1, URZ, PT ;  /* 0x0000000000ff782f */ /* 0x000fe20003820000 */
[----:B------:R-:W3:Y:S02]  /*08d0*/  FENCE.VIEW.ASYNC.S ;  /* 0x00000000000073c6 */ /* 0x000ee40000000000 */
[----:B---3--:R3:W4:Y:S08]  /*08e0*/  SYNCS.EXCH.64 URZ, [UR4+0xb0], UR8 ;  /* 0x0000b00804ff75b2 */ /* 0x0087300008000100 */
[----:B------:R3:W1:Y:S01]  /*08f0*/  SYNCS.EXCH.64 URZ, [UR4+0xd0], UR6 ;  /* 0x0000d00604ff75b2 */ /* 0x0006620008000100 */
[----:B------:R3:W1:Y:S01]  /*0900*/  SYNCS.EXCH.64 URZ, [UR4+0xb8], UR8 ;  /* 0x0000b80804ff75b2 */ /* 0x0006620008000100 */
[----:B------:R3:W1:Y:S01]  /*0910*/  SYNCS.EXCH.64 URZ, [UR4+0xd8], UR6 ;  /* 0x0000d80604ff75b2 */ /* 0x0006620008000100 */
[----:B------:R3:W1:Y:S01]  /*0920*/  SYNCS.EXCH.64 URZ, [UR4+0xc0], UR8 ;  /* 0x0000c00804ff75b2 */ /* 0x0006620008000100 */
[----:B------:R3:W1:Y:S01]  /*0930*/  SYNCS.EXCH.64 URZ, [UR4+0xe0], UR6 ;  /* 0x0000e00604ff75b2 */ /* 0x0006620008000100 */
[----:B------:R3:W1:Y:S01]  /*0940*/  SYNCS.EXCH.64 URZ, [UR4+0xc8], UR8 ;  /* 0x0000c80804ff75b2 */ /* 0x0006620008000100 */
[----:B------:R3:W1:Y:S01]  /*0950*/  SYNCS.EXCH.64 URZ, [UR4+0xe8], UR6 ;  /* 0x0000e80604ff75b2 */ /* 0x0006620008000100 */
[----:B------:R-:W-:Y:S01]  /*0960*/  NOP ;  /* 0x0000000000007918 */ /* 0x000fe20000000000 */
.L_x_11:
[----:B------:R-:W2:Y:S01]  /*0970*/  SHFL.IDX PT, R0, R163, RZ, 0x1f ;  /* 0x00001fffa3007589 */ /* 0x000ea200000e0000 */
[----:B------:R-:W-:Y:S01]  /*0980*/  NOP ;  /* 0x0000000000007918 */ /* 0x000fe20000000000 */
[----:B--2---:R-:W-:-:S13]  /*0990*/  ISETP.NE.AND P1, PT, R0, 0x3, PT ;  /* 0x000000030000780c */ /* 0x004fda0003f25270 */
[----:B------:R-:W-:Y:S05]  /*09a0*/  @P1 BRA `(.L_x_12) ;  /* 0x00000000002c1947 */ /* 0x000fea0003800000 */
[----:B---3--:R-:W-:Y:S01]  /*09b0*/  UMOV UR6, 0x400 ;  /* 0x0000040000067882 */ /* 0x008fe20000000000 */
[----:B------:R-:W-:Y:S01]  /*09c0*/  UMOV UR4, 0x20 ;  /* 0x0000002000047882 */ /* 0x000fe20000000000 */
[----:B------:R-:W-:Y:S02]  /*09d0*/  ULEA UR6, UR45, UR6, 0x18 ;  /* 0x000000062d067291 */ /* 0x000fe4000f8ec0ff */
[----:B------:R-:W-:-:S04]  /*09e0*/  UIADD3 UR4, UPT, UPT, -UR4, 0x100000, URZ ;  /* 0x0010000004047890 */ /* 0x000fc8000fffe1ff */
[----:B------:R-:W-:Y:S02]  /*09f0*/  USHF.L.U32 UR5, UR4, 0xb, URZ ;  /* 0x0000000b04057899 */ /* 0x000fe400080006ff */
[----:B------:R-:W-:Y:S01]  /*0a00*/  USHF.L.U32 UR4, UR4, 0x1, URZ ;  /* 0x0000000104047899 */ /* 0x000fe200080006ff */
[----:B------:R-:W-:Y:S01]  /*0a10*/  ELECT P1, URZ, PT ;  /* 0x0000000000ff782f */ /* 0x000fe20003820000 */
[----:B------:R-:W2:Y:S10]  /*0a20*/  FENCE.VIEW.ASYNC.S ;  /* 0x00000000000073c6 */ /* 0x000eb40000000000 */
[----:B--2---:R2:W3:Y:S01]  /*0a30*/  SYNCS.EXCH.64 URZ, [UR6+0xf0], UR4 ;  /* 0x0000f00406ff75b2 */ /* 0x0044e20008000100 */
[----:B------:R2:W1:Y:S01]  /*0a40*/  SYNCS.EXCH.64 URZ, [UR6+0xf8], UR4 ;  /* 0x0000f80406ff75b2 */ /* 0x0004620008000100 */
[----:B------:R-:W-:Y:S01]  /*0a50*/  NOP ;  /* 0x0000000000007918 */ /* 0x000fe20000000000 */
.L_x_12:
[----:B------:R-:W4:Y:S01]  /*0a60*/  SHFL.IDX PT, R0, R163, RZ, 0x1f ;  /* 0x00001fffa3007589 */ /* 0x000f2200000e0000 */
[----:B------:R-:W-:Y:S01]  /*0a70*/  NOP ;  /* 0x0000000000007918 */ /* 0x000fe20000000000 */
[----:B----4-:R-:W-:-:S13]  /*0a80*/  ISETP.NE.AND P1, PT, R0, 0x4, PT ;  /* 0x000000040000780c */ /* 0x010fda0003f25270 */
[----:B------:R-:W-:Y:S05]  /*0a90*/  @P1 BRA `(.L_x_13) ;  /* 0x0000000000481947 */ /* 0x000fea0003800000 */
[----:B--23--:R-:W-:Y:S01]  /*0aa0*/  UMOV UR4, 0xe20 ;  /* 0x00000e2000047882 */ /* 0x00cfe20000000000 */
[----:B------:R-:W-:Y:S01]  /*0ab0*/  UMOV UR6, 0x400 ;  /* 0x0000040000067882 */ /* 0x000fe20000000000 */
[----:B------:R-:W-:Y:S01]  /*0ac0*/  USEL UR4, UR4, 0xc20, UP3 ;  /* 0x00000c2004047887 */ /* 0x000fe20009800000 */
        /* <DEDUP_REMOVED lines=9> */
[----:B------:R-:W2:Y:S02]  /*0b60*/  FENCE.VIEW.ASYNC.S ;  /* 0x00000000000073c6 */ /* 0x000ea40000000000 */
[----:B--2---:R4:W2:Y:S08]  /*0b70*/  SYNCS.EXCH.64 URZ, [UR6+0x100], UR8 ;  /* 0x0001000806ff75b2 */ /* 0x0048b00008000100 */
[----:B------:R4:W3:Y:S01]  /*0b80*/  SYNCS.EXCH.64 URZ, [UR6+0x110], UR4 ;  /* 0x0001100406ff75b2 */ /* 0x0008e20008000100 */
[----:B------:R4:W1:Y:S01]  /*0b90*/  SYNCS.EXCH.64 URZ, [UR6+0x108], UR8 ;  /* 0x0001080806ff75b2 */ /* 0x0008620008000100 */
[----:B------:R4:W1:Y:S02]  /*0ba0*/  SYNCS.EXCH.64 URZ, [UR6+0x118], UR4 ;  /* 0x0001180406ff75b2 */ /* 0x0008640008000100 */
[----:B----4-:R-:W-:Y:S01]  /*0bb0*/  NOP ;  /* 0x0000000000007918 */ /* 0x010fe20000000000 */
.L_x_13:
[----:B------:R-:W4:Y:S01]  /*0bc0*/  SHFL.IDX PT, R0, R163, RZ, 0x1f ;  /* 0x00001fffa3007589 */ /* 0x000f2200000e0000 */
[----:B------:R-:W-:Y:S01]  /*0bd0*/  NOP ;  /* 0x0000000000007918 */ /* 0x000fe20000000000 */
[----:B----4-:R-:W-:-:S13]  /*0be0*/  ISETP.NE.AND P1, PT, R0, 0x5, PT ;  /* 0x000000050000780c */ /* 0x010fda0003f25270 */
[----:B------:R-:W-:Y:S05]  /*0bf0*/  @P1 BRA `(.L_x_14) ;  /* 0x0000000000441947 */ /* 0x000fea0003800000 */
[----:B--23--:R-:W-:Y:S01]  /*0c00*/  UMOV UR4, 0x400 ;  /* 0x0000040000047882 */ /* 0x00cfe20000000000 */
        /* <DEDUP_REMOVED lines=16> */
.L_x_14:
[----:B------:R-:W4:Y:S01]  /*0d10*/  SHFL.IDX PT, R0, R163, RZ, 0x1f ;  /* 0x00001fffa3007589 */ /* 0x000f2200000e0000 */
[----:B------:R-:W-:Y:S01]  /*0d20*/  ISETP.NE.OR P0, PT, RZ, UR25, !P0 ;  /* 0x00000019ff007c0c */ /* 0x000fe2000c705670 */
[----:B------:R-:W-:Y:S01]  /*0d30*/  NOP ;  /* 0x0000000000007918 */ /* 0x000fe20000000000 */
[----:B----4-:R-:W-:-:S13]  /*0d40*/  ISETP.NE.AND P1, PT, R0, 0x3, PT ;  /* 0x000000030000780c */ /* 0x010fda0003f25270 */
[----:B------:R-:W-:Y:S05]  /*0d50*/  @P1 BRA `(.L_x_15) ;  /* 0x0000000000341947 */ /* 0x000fea0003800000 */
[----:B--23--:R-:W-:Y:S01]  /*0d60*/  UMOV UR4, 0x400 ;  /* 0x0000040000047882 */ /* 0x00cfe20000000000 */
[----:B------:R-:W-:Y:S01]  /*0d70*/  UMOV UR6, 0x20 ;  /* 0x0000002000067882 */ /* 0x000fe20000000000 */
[----:B------:R-:W-:Y:S02]  /*0d80*/  ULEA UR4, UR45, UR4, 0x18 ;  /* 0x000000042d047291 */ /* 0x000fe4000f8ec0ff */
[----:B------:R-:W-:-:S04]  /*0d90*/  UIADD3 UR6, UPT, UPT, -UR6, 0x100000, URZ ;  /* 0x0010000006067890 */ /* 0x000fc8000fffe1ff */
[----:B------:R-:W-:Y:S02]  /*0da0*/  USHF.L.U32 UR7, UR6, 0xb, URZ ;  /* 0x0000000b06077899 */ /* 0x000fe400080006ff */
[----:B------:R-:W-:Y:S01]  /*0db0*/  USHF.L.U32 UR6, UR6, 0x1, URZ ;  /* 0x0000000106067899 */ /* 0x000fe200080006ff */
[----:B------:R-:W-:Y:S01]  /*0dc0*/  ELECT P1, URZ, PT ;  /* 0x0000000000ff782f */ /* 0x000fe20003820000 */
[----:B------:R-:W2:Y:S10]  /*0dd0*/  FENCE.VIEW.ASYNC.S ;  /* 0x00000000000073c6 */ /* 0x000eb40000000000 */
[----:B--2---:R4:W2:Y:S01]  /*0de0*/  SYNCS.EXCH.64 URZ, [UR4+0x140], UR6 ;  /* 0x0001400604ff75b2 */ /* 0x0048a20008000100 */
[----:B------:R4:W3:Y:S01]  /*0df0*/  SYNCS.EXCH.64 URZ, [UR4+0x150], UR6 ;  /* 0x0001500604ff75b2 */ /* 0x0008e20008000100 */
[----:B------:R4:W1:Y:S01]  /*0e00*/  SYNCS.EXCH.64 URZ, [UR4+0x148], UR6 ;  /* 0x0001480604ff75b2 */ /* 0x0008620008000100 */
[----:B------:R4:W1:Y:S02]  /*0e10*/  SYNCS.EXCH.64 URZ, [UR4+0x158], UR6 ;  /* 0x0001580604ff75b2 */ /* 0x0008640008000100 */
[----:B----4-:R-:W-:Y:S01]  /*0e20*/  NOP ;  /* 0x0000000000007918 */ /* 0x010fe20000000000 */
.L_x_15:
[----:B------:R-:W-:Y:S01]  /*0e30*/  VOTEU.ALL UP0, P0 ;  /* 0x0000000000ff7886 */ /* 0x000fe20000000000 */
[----:B--23--:R-:W-:Y:S01]  /*0e40*/  UMOV UR4, 0x20 ;  /* 0x0000002000047882 */ /* 0x00cfe20000000000 */
[----:B------:R-:W2:Y:S01]  /*0e50*/  LDCU UR32, c[0x0][0x36c] ;  /* 0x00006d80ff2077ac */ /* 0x000ea20008000800 */
[----:B------:R-:W-:Y:S01]  /*0e60*/  NOP ;  /* 0x0000000000007918 */ /* 0x000fe20000000000 */
[----:B------:R-:W-:Y:S01]  /*0e70*/  LOP3.LUT R0, R174, 0x1f, RZ, 0xc0, !PT ;  /* 0x0000001fae007812 */ /* 0x000fe200078ec0ff */
[----:B------:R-:W-:Y:S01]  /*0e80*/  @!UP0 UMOV UR6, 0x400 ;  /* 0x0000040000068882 */ /* 0x000fe20000000000 */
[----:B------:R-:W-:-:S04]  /*0e90*/  @!UP0 UIADD3 UR4, UPT, UPT, -UR4, 0x100000, URZ ;  /* 0x0010000004048890 */ /* 0x000fc8000fffe1ff */
[----:B------:R-:W-:Y:S02]  /*0ea0*/  @!UP0 USHF.L.U32 UR5, UR4, 0xb, URZ ;  /* 0x0000000b04058899 */ /* 0x000fe400080006ff */
[----:B------:R-:W-:Y:S02]  /*0eb0*/  @!UP0 USHF.L.U32 UR4, UR4, 0x1, URZ ;  /* 0x0000000104048899 */ /* 0x000fe400080006ff */
[----:B------:R-:W-:Y:S01]  /*0ec0*/  @!UP0 ULEA UR6, UR45, UR6, 0x18 ;  /* 0x000000062d068291 */ /* 0x000fe2000f8ec0ff */
[----:B------:R-:W-:Y:S01]  /*0ed0*/  VOTEU.ALL UP0, P0 ;  /* 0x0000000000ff7886 */ /* 0x000fe20000000000 */
[----:B------:R-:W-:Y:S02]  /*0ee0*/  UISETP.NE.AND UP4, UPT, UR25, URZ, UPT ;  /* 0x000000ff1900728c */ /* 0x000fe4000bf85270 */
[----:B--2---:R-:W-:Y:S01]  /*0ef0*/  UISETP.EQ.U32.AND UP1, UPT, UR32, 0x1, UPT ;  /* 0x000000012000788c */ /* 0x004fe2000bf22070 */
[----:B------:R-:W2:Y:S07]  /*0f00*/  FENCE.VIEW.ASYNC.S ;  /* 0x00000000000073c6 */ /* 0x000eae0000000000 */
[----:B--2---:R2:W3:Y:S01]  /*0f10*/  @!UP0 SYNCS.EXCH.64 URZ, [UR6+0x160], UR4 ;  /* 0x0001600406ff85b2 */ /* 0x0044e20008000100 */
[----:B------:R-:W-:Y:S05]  /*0f20*/  BRA.U !UP1, `(.L_x_16) ;  /* 0x0000000109087547 */ /* 0x000fea000b800000 */
[----:B-1-3--:R-:W-:Y:S01]  /*0f30*/  UCGABAR_ARV ;  /* 0x00000000000079c7 */ /* 0x00afe20008000000 */
[----:B------:R-:W-:Y:S05]  /*0f40*/  BRA `(.L_x_17) ;  /* 0x0000000000047947 */ /* 0x000fea0003800000 */
.L_x_16:
[----:B-1-3--:R-:W-:Y:S01]  /*0f50*/  NOP ;  /* 0x0000000000007918 */ /* 0x00afe20000000000 */
.L_x_17:
[----:B------:R-:W1:Y:S01]  /*0f60*/  S2UR UR8, SR_CTAID.Y ;  /* 0x00000000000879c3 */ /* 0x000e620000002600 */
[----:B------:R-:W-:-:S05]  /*0f70*/  CS2R.32 R164, SR_CgaSize ;  /* 0x0000000000a47805 */ /* 0x000fca0000008a00 */
[----:B------:R-:W-:-:S05]  /*0f80*/  IMAD R164, R164, -0xa0, RZ ;  /* 0xffffff60a4a47824 */ /* 0x000fca00078e02ff */
[----:B------:R-:W-:-:S14]  /*0f90*/  R2UR UR9, R164 ;  /* 0x00000000a40972ca */ /* 0x000fdc00000e0000 */
[----:B------:R-:W3:Y:S01]  /*0fa0*/  LDCU UR9, c[0x0][UR9+0x2b4] ;  /* 0x00005680090977ac */ /* 0x000ee20008000800 */
[----:B------:R-:W-:-:S05]  /*0fb0*/  CS2R.32 R164, SR_CgaSize ;  /* 0x0000000000a47805 */ /* 0x000fca0000008a00 */
[----:B------:R-:W-:-:S05]  /*0fc0*/  IMAD R164, R164, -0xa0, RZ ;  /* 0xffffff60a4a47824 */ /* 0x000fca00078e02ff */
[----:B------:R-:W-:-:S14]  /*0fd0*/  R2UR UR10, R164 ;  /* 0x00000000a40a72ca */ /* 0x000fdc00000e0000 */
[----:B------:R-:W4:Y:S01]  /*0fe0*/  LDCU UR10, c[0x0][UR10+0x2b0] ;  /* 0x000056000a0a77ac */ /* 0x000f220008000800 */
[----:B------:R-:W4:Y:S01]  /*0ff0*/  S2UR UR30, SR_CTAID.X ;  /* 0x00000000001e79c3 */ /* 0x000f220000002500 */
[----:B--2---:R-:W-:Y:S02]  /*1000*/  USHF.R.U32.HI UR4, URZ, 0x2, UR45 ;  /* 0x00000002ff047899 */ /* 0x004fe4000801162d */
[----:B------:R-:W-:Y:S02]  /*1010*/  USHF.R.U32.HI UR7, URZ, 0x1, UR45 ;  /* 0x00000001ff077899 */ /* 0x000fe4000801162d */
[----:B------:R-:W-:Y:S02]  /*1020*/  ULOP3.LUT UR46, UR4, 0x3, URZ, 0xc0, !UPT ;  /* 0x00000003042e7892 */ /* 0x000fe4000f8ec0ff */
[----:B------:R-:W-:Y:S01]  /*1030*/  ULOP3.LUT UR5, UR34, 0xc, UR45, 0xf8, !UPT ;  /* 0x0000000c22057892 */ /* 0x000fe2000f8ef82d */
[----:B------:R-:W2:Y:S01]  /*1040*/  S2UR UR36, SR_CTAID.Z ;  /* 0x00000000002479c3 */ /* 0x000ea20000002700 */
[----:B------:R-:W-:-:S05]  /*1050*/  CS2R.32 R164, SR_CgaSize ;  /* 0x0000000000a47805 */ /* 0x000fca0000008a00 */
[----:B------:R-:W-:-:S05]  /*1060*/  IMAD R164, R164, -0xa0, RZ ;  /* 0xffffff60a4a47824 */ /* 0x000fca00078e02ff */
[----:B------:R-:W-:-:S14]  /*1070*/  R2UR UR61, R164 ;  /* 0x00000000a43d72ca */ /* 0x000fdc00000e0000 */
[----:B------:R-:W2:Y:S01]  /*1080*/  LDCU UR61, c[0x0][UR61+0x2a0] ;  /* 0x000054003d3d77ac */ /* 0x000ea20008000800 */
[----:B------:R-:W2:Y:S01]  /*1090*/  LDCU UR28, c[0x0][0xb24] ;  /* 0x00016480ff1c77ac */ /* 0x000ea20008000800 */
[----:B-1----:R-:W-:Y:S01]  /*10a0*/  I2FP.F32.U32 R2, UR8 ;  /* 0x0000000800027c45 */ /* 0x002fe20008201000 */
[----:B------:R-:W-:Y:S02]  /*10b0*/  ULOP3.LUT UR48, UR7, 0x1, URZ, 0xc0, !UPT ;  /* 0x0000000107307892 */ /* 0x000fe4000f8ec0ff */
[----:B------:R-:W-:Y:S02]  /*10c0*/  UISETP.GT.U32.AND UP0, UPT, UR5, 0xffff, UPT ;  /* 0x0000ffff0500788c */ /* 0x000fe4000bf04070 */
[----:B---3--:R-:W-:Y:S01]  /*10d0*/  FMUL R2, R2, UR9 ;  /* 0x0000000902027c20 */ /* 0x008fe20008400000 */
[----:B------:R-:W-:Y:S01]  /*10e0*/  ULOP3.LUT UR6, UR45, 0x3, URZ, 0xc0, !UPT ;  /* 0x000000032d067892 */ /* 0x000fe2000f8ec0ff */
[----:B----4-:R-:W-:Y:S01]  /*10f0*/  I2FP.F32.U32 R3, UR30 ;  /* 0x0000001e00037c45 */ /* 0x010fe20008201000 */
[----:B------:R-:W-:-:S03]  /*1100*/  USEL UR5, UR5, 0xffff, !UP0 ;  /* 0x0000ffff05057887 */ /* 0x000fc6000c000000 */
[----:B------:R-:W1:Y:S01]  /*1110*/  F2I.U32.TRUNC.NTZ R2, R2 ;  /* 0x0000000200027305 */ /* 0x000e62000020f000 */
[----:B------:R-:W-:Y:S01]  /*1120*/  UISETP.GT.U32.AND UP1, UPT, UR6, 0xffff, UPT ;  /* 0x0000ffff0600788c */ /* 0x000fe2000bf24070 */
[----:B------:R-:W-:Y:S01]  /*1130*/  FMUL R3, R3, UR10 ;  /* 0x0000000a03037c20 */ /* 0x000fe20008400000 */
[----:B------:R-:W-:-:S05]  /*1140*/  CS2R.32 R164, SR_CgaSize ;  /* 0x0000000000a47805 */ /* 0x000fca0000008a00 */
[----:B------:R-:W-:-:S05]  /*1150*/  IMAD R164, R164, -0xa0, RZ ;  /* 0xffffff60a4a47824 */ /* 0x000fca00078e02ff */
[----:B------:R-:W-:-:S14]  /*1160*/  R2UR UR10, R164 ;  /* 0x00000000a40a72ca */ /* 0x000fdc00000e0000 */
[----:B------:R-:W3:Y:S01]  /*1170*/  LDCU UR10, c[0x0][UR10+0x2a4] ;  /* 0x000054800a0a77ac */ /* 0x000ee20008000800 */
[----:B------:R-:W-:Y:S01]  /*1180*/  ULOP3.LUT UR5, UR5, 0xffff, URZ, 0xc0, !UPT ;  /* 0x0000ffff05057892 */ /* 0x000fe2000f8ec0ff */
[----:B------:R-:W4:Y:S01]  /*1190*/  F2I.U32.TRUNC.NTZ R3, R3 ;  /* 0x0000000300037305 */ /* 0x000f22000020f000 */
[----:B------:R-:W-:Y:S01]  /*11a0*/  USEL UR6, UR6, 0xffff, !UP1 ;  /* 0x0000ffff06067887 */ /* 0x000fe2000c800000 */
[----:B------:R-:W-:Y:S01]  /*11b0*/  UMOV UR21, 0x5 ;  /* 0x0000000500157882 */ /* 0x000fe20000000000 */
[----:B------:R-:W-:Y:S02]  /*11c0*/  USHF.L.U32 UR27, UR45, 0x9, URZ ;  /* 0x000000092d1b7899 */ /* 0x000fe400080006ff */
[----:B------:R-:W-:Y:S01]  /*11d0*/  USHF.L.U32 UR21, UR21, UR5, URZ ;  /* 0x0000000515157299 */ /* 0x000fe200080006ff */
[----:B-1----:R-:W-:Y:S01]  /*11e0*/  R2UR UR4, R2 ;  /* 0x00000000020472ca */ /* 0x002fe200000e0000 */
[----:B------:R-:W-:Y:S01]  /*11f0*/  USHF.L.U32 UR26, UR45, 0xb, URZ ;  /* 0x0000000b2d1a7899 */ /* 0x000fe200080006ff */
[----:B------:R-:W-:Y:S01]  /*1200*/  PRMT R2, RZ, 0x7610, R2 ;  /* 0x00007610ff027816 */ /* 0x000fe20000000002 */
[----:B------:R-:W-:Y:S01]  /*1210*/  ULOP3.LUT UR6, UR6, 0xffff, URZ, 0xc0, !UPT ;  /* 0x0000ffff06067892 */ /* 0x000fe2000f8ec0ff */
[----:B------:R-:W-:Y:S01]  /*1220*/  UMOV UR24, 0x1111 ;  /* 0x0000111100187882 */ /* 0x000fe20000000000 */
[----:B------:R-:W1:Y:S01]  /*1230*/  LDCU UR42, c[0x0][0xb24] ;  /* 0x00016480ff2a77ac */ /* 0x000e620008000800 */
[----:B----4-:R-:W-:-:S02]  /*1240*/  R2UR UR7, R3 ;  /* 0x00000000030772ca */ /* 0x010fc400000e0000 */
[----:B------:R-:W-:Y:S01]  /*1250*/  PRMT R3, RZ, 0x7610, R3 ;  /* 0x00007610ff037816 */ /* 0x000fe20000000003 */
[----:B------:R-:W4:Y:S04]  /*1260*/  LDCU UR31, c[0x0][0xb30] ;  /* 0x00016600ff1f77ac */ /* 0x000f280008000800 */
[----:B------:R-:W-:Y:S02]  /*1270*/  UIADD3 UR4, UPT, UPT, -UR4, URZ, URZ ;  /* 0x000000ff04047290 */ /* 0x000fe4000fffe1ff */
[----:B------:R-:W-:Y:S02]  /*1280*/  UISETP.NE.AND UP5, UPT, UR25, 0x2, UPT ;  /* 0x000000021900788c */ /* 0x000fe4000bfa5270 */
[----:B---3--:R-:W-:Y:S02]  /*1290*/  UIMAD UR4, UR10, UR4, UR8 ;  /* 0x000000040a0472a4 */ /* 0x008fe4000f8e0208 */
[----:B------:R-:W-:-:S02]  /*12a0*/  UIADD3 UR5, UPT, UPT, -UR7, URZ, URZ ;  /* 0x000000ff07057290 */ /* 0x000fc4000fffe1ff */
[----:B------:R-:W-:Y:S02]  /*12b0*/  ULOP3.LUT UR27, UR27, 0x1800, URZ, 0xc0, !UPT ;  /* 0x000018001b1b7892 */ /* 0x000fe4000f8ec0ff */
[----:B------:R-:W-:Y:S01]  /*12c0*/  IMAD.U32 R164, RZ, RZ, UR4 ;  /* 0x00000004ffa47e24 */ /* 0x000fe2000f8e00ff */
[----:B------:R-:W-:Y:S02]  /*12d0*/  ULOP3.LUT UR26, UR26, 0x1000, URZ, 0xc0, !UPT ;  /* 0x000010001a1a7892 */ /* 0x000fe4000f8ec0ff */
[----:B--2---:R-:W-:Y:S01]  /*12e0*/  UISETP.GE.AND UP6, UPT, UR28, 0x1, UPT ;  /* 0x000000011c00788c */ /* 0x004fe2000bfc6270 */
[----:B------:R-:W-:Y:S01]  /*12f0*/  UMOV UR20, UR8 ;  /* 0x0000000800147c82 */ /* 0x000fe20008000000 */
[----:B------:R-:W-:Y:S01]  /*1300*/  UMOV UR16, UR30 ;  /* 0x0000001e00107c82 */ /* 0x000fe20008000000 */
[----:B------:R-:W-:Y:S02]  /*1310*/  USHF.L.U32 UR24, UR24, UR6, URZ ;  /* 0x0000000618187299 */ /* 0x000fe400080006ff */
[----:B------:R-:W-:Y:S01]  /*1320*/  UIMAD UR61, UR61, UR5, UR30 ;  /* 0x000000053d3d72a4 */ /* 0x000fe2000f8e021e */
[----:B-1--4-:R-:W-:Y:S11]  /*1330*/  BRA.U UP4, `(.L_x_18) ;  /* 0x0000000104b07547 */ /* 0x012ff6000b800000 */
[----:B------:R-:W-:Y:S01]  /*1340*/  R2UR UR18, R164 ;  /* 0x00000000a41272ca */ /* 0x000fe200000e0000 */
[----:B------:R-:W-:-:S12]  /*1350*/  ULOP3.LUT UR4, UR61, 0x2, URZ, 0x3c, !UPT ;  /* 0x000000023d047892 */ /* 0x000fd8000f8e3cff */
[----:B------:R-:W-:Y:S02]  /*1360*/  UISETP.NE.AND UP0, UPT, UR18, URZ, UPT ;  /* 0x000000ff1200728c */ /* 0x000fe4000bf05270 */
[----:B------:R-:W-:Y:S02]  /*1370*/  UISETP.NE.AND UP2, UPT, UR18, 0x1, UPT ;  /* 0x000000011200788c */ /* 0x000fe4000bf45270 */
[----:B------:R-:W-:Y:S02]  /*1380*/  UISETP.GT.U32.AND UP1, UPT, UR61, 0x1, UP0 ;  /* 0x000000013d00788c */ /* 0x000fe40008724070 */
[----:B------:R-:W-:Y:S02]  /*1390*/  UISETP.GT.U32.AND UP0, UPT, UR4, 0x1, UP0 ;  /* 0x000000010400788c */ /* 0x000fe40008704070 */
[----:B------:R-:W-:Y:S02]  /*13a0*/  USEL UR7, URZ, 0x1, UP1 ;  /* 0x00000001ff077887 */ /* 0x000fe40008800000 */
[----:B------:R-:W-:-:S02]  /*13b0*/  USEL UR8, URZ, 0x2, UP1 ;  /* 0x00000002ff087887 */ /* 0x000fc40008800000 */
[----:B------:R-:W-:Y:S02]  /*13c0*/  UISETP.GT.U32.AND UP1, UPT, UR61, 0x1, UP2 ;  /* 0x000000013d00788c */ /* 0x000fe40009724070 */
[----:B------:R-:W-:Y:S02]  /*13d0*/  USEL UR12, URZ, 0x4, UP0 ;  /* 0x00000004ff0c7887 */ /* 0x000fe40008000000 */
[----:B------:R-:W-:Y:S02]  /*13e0*/  USEL UR15, URZ, 0x8, UP0 ;  /* 0x00000008ff0f7887 */ /* 0x000fe40008000000 */
[----:B------:R-:W-:Y:S02]  /*13f0*/  UISETP.GT.U32.AND UP0, UPT, UR4, 0x1, UP2 ;  /* 0x000000010400788c */ /* 0x000fe40009704070 */
[----:B------:R-:W-:Y:S02]  /*1400*/  USEL UR6, URZ, 0x10, UP1 ;  /* 0x00000010ff067887 */ /* 0x000fe40008800000 */
[----:B------:R-:W-:-:S02]  /*1410*/  USEL UR11, URZ, 0x20, UP1 ;  /* 0x00000020ff0b7887 */ /* 0x000fc40008800000 */
[----:B------:R-:W-:Y:S02]  /*1420*/  UISETP.NE.AND UP1, UPT, UR18, 0x2, UPT ;  /* 0x000000021200788c */ /* 0x000fe4000bf25270 */
[----:B------:R-:W-:Y:S02]  /*1430*/  USEL UR14, URZ, 0x40, UP0 ;  /* 0x00000040ff0e7887 */ /* 0x000fe40008000000 */
[----:B------:R-:W-:Y:S02]  /*1440*/  USEL UR17, URZ, 0x80, UP0 ;  /* 0x00000080ff117887 */ /* 0x000fe40008000000 */
[----:B------:R-:W-:Y:S02]  /*1450*/  UISETP.GT.U32.AND UP0, UPT, UR61, 0x1, UP1 ;  /* 0x000000013d00788c */ /* 0x000fe40008f04070 */
[----:B------:R-:W-:Y:S02]  /*1460*/  UISETP.NE.AND UP2, UPT, UR18, 0x3, UPT ;  /* 0x000000031200788c */ /* 0x000fe4000bf45270 */
[----:B------:R-:W-:-:S02]  /*1470*/  USEL UR5, URZ, 0x100, UP0 ;  /* 0x00000100ff057887 */ /* 0x000fc40008000000 */
[----:B------:R-:W-:Y:S02]  /*1480*/  USEL UR10, URZ, 0x200, UP0 ;  /* 0x00000200ff0a7887 */ /* 0x000fe40008000000 */
[----:B------:R-:W-:Y:S02]  /*1490*/  UISETP.GT.U32.AND UP0, UPT, UR61, 0x1, UP2 ;  /* 0x000000013d00788c */ /* 0x000fe40009704070 */
[----:B------:R-:W-:Y:S02]  /*14a0*/  UIADD3 UR5, UPT, UPT, UR5, UR6, UR7 ;  /* 0x0000000605057290 */ /* 0x000fe4000fffe007 */
[----:B------:R-:W-:Y:S02]  /*14b0*/  USEL UR9, URZ, 0x1000, UP0 ;  /* 0x00001000ff097887 */ /* 0x000fe40008000000 */
[----:B------:R-:W-:Y:S02]  /*14c0*/  USEL UR13, URZ, 0x2000, UP0 ;  /* 0x00002000ff0d7887 */ /* 0x000fe40008000000 */
[----:B------:R-:W-:-:S02]  /*14d0*/  UIADD3 UR5, UPT, UPT, UR8, UR9, UR5 ;  /* 0x0000000908057290 */ /* 0x000fc4000fffe005 */
[----:B------:R-:W-:Y:S02]  /*14e0*/  UISETP.GT.U32.AND UP1, UPT, UR4, 0x1, UP1 ;  /* 0x000000010400788c */ /* 0x000fe40008f24070 */
[----:B------:R-:W-:Y:S02]  /*14f0*/  UIADD3 UR5, UPT, UPT, UR10, UR11, UR5 ;  /* 0x0000000b0a057290 */ /* 0x000fe4000fffe005 */
[----:B------:R-:W-:Y:S02]  /*1500*/  UISETP.GT.U32.AND UP0, UPT, UR4, 0x1, UP2 ;  /* 0x000000010400788c */ /* 0x000fe40009704070 */
[----:B------:R-:W-:Y:S02]  /*1510*/  USEL UR4, URZ, 0x400, UP1 ;  /* 0x00000400ff047887 */ /* 0x000fe40008800000 */
[----:B------:R-:W-:Y:S02]  /*1520*/  UIADD3 UR5, UPT, UPT, UR12, UR13, UR5 ;  /* 0x0000000d0c057290 */ /* 0x000fe4000fffe005 */
[----:B------:R-:W-:-:S02]  /*1530*/  USEL UR6, URZ, 0x4000, UP0 ;  /* 0x00004000ff067887 */ /* 0x000fc40008000000 */
[----:B------:R-:W-:Y:S02]  /*1540*/  UIADD3 UR5, UPT, UPT, UR4, UR14, UR5 ;  /* 0x0000000e04057290 */ /* 0x000fe4000fffe005 */
[----:B------:R-:W-:Y:S02]  /*1550*/  USEL UR7, URZ, 0x800, UP1 ;  /* 0x00000800ff077887 */ /* 0x000fe40008800000 */
[----:B------:R-:W-:Y:S02]  /*1560*/  ULOP3.LUT UR4, UR61, 0xfffffffe, URZ, 0xc0, !UPT ;  /* 0xfffffffe3d047892 */ /* 0x000fe4000f8ec0ff */
[----:B------:R-:W-:Y:S02]  /*1570*/  UIADD3 UR5, UPT, UPT, UR15, UR6, UR5 ;  /* 0x000000060f057290 */ /* 0x000fe4000fffe005 */
[----:B------:R-:W-:Y:S02]  /*1580*/  ULEA UR4, UR18, UR4, 0x2 ;  /* 0x0000000412047291 */ /* 0x000fe4000f8e10ff */
[----:B------:R-:W-:-:S02]  /*1590*/  USEL UR6, URZ, 0x8000, UP0 ;  /* 0x00008000ff067887 */ /* 0x000fc40008000000 */
[----:B------:R-:W-:-:S03]  /*15a0*/  UIADD3 UR5, UPT, UPT, UR7, UR17, UR5 ;  /* 0x0000001107057290 */ /* 0x000fc6000fffe005 */
[----:B------:R-:W-:Y:S01]  /*15b0*/  UMOV UR7, 0x3 ;  /* 0x0000000300077882 */ /* 0x000fe20000000000 */
[----:B------:R-:W-:Y:S02]  /*15c0*/  UIADD3 UR5, UPT, UPT, UR5, UR6, URZ ;  /* 0x0000000605057290 */ /* 0x000fe4000fffe0ff */
[----:B------:R-:W-:-:S04]  /*15d0*/  USHF.L.U32 UR4, UR7, UR4, URZ ;  /* 0x0000000407047299 */ /* 0x000fc800080006ff */
[----:B------:R-:W-:Y:S02]  /*15e0*/  MOV R3, UR5 ;  /* 0x0000000500037c02 */ /* 0x000fe40008000f00 */
[----:B------:R-:W-:Y:S02]  /*15f0*/  IMAD.U32 R2, RZ, RZ, UR4 ;  /* 0x00000004ff027e24 */ /* 0x000fe4000f8e00ff */
.L_x_18:
[----:B------:R-:W-:Y:S05]  /*1600*/  BRA.U !UP6, `(.L_x_19) ;  /* 0x000000010ed47547 */ /* 0x000fea000b800000 */
[----:B------:R-:W1:Y:S01]  /*1610*/  LDCU.128 UR12, c[0x0][0xb10] ;  /* 0x00016200ff0c77ac */ /* 0x000e620008000c00 */
[----:B------:R-:W2:Y:S01]  /*1620*/  LDCU UR6, c[0x0][0x370] ;  /* 0x00006e00ff0677ac */ /* 0x000ea20008000800 */
[----:B------:R-:W3:Y:S01]  /*1630*/  LDCU UR5, c[0x0][0x374] ;  /* 0x00006e80ff0577ac */ /* 0x000ee20008000800 */
[----:B------:R-:W4:Y:S01]  /*1640*/  LDCU UR29, c[0x0][0xb0c] ;  /* 0x00016180ff1d77ac */ /* 0x000f220008000800 */
[----:B------:R-:W4:Y:S01]  /*1650*/  LDCU UR4, c[0x0][0xb20] ;  /* 0x00016400ff0477ac */ /* 0x000f220008000800 */
[----:B------:R-:W4:Y:S01]  /*1660*/  LDCU.64 UR8, c[0x0][0xb28] ;  /* 0x00016500ff0877ac */ /* 0x000f220008000a00 */
[----:B-1----:R-:W-:Y:S02]  /*1670*/  UISETP.NE.AND UP0, UPT, UR14, 0x1, UPT ;  /* 0x000000010e00788c */ /* 0x002fe4000bf05270 */
[----:B---3--:R-:W-:Y:S02]  /*1680*/  UIMAD.WIDE.U32 UR10, UR5, UR15, URZ ;  /* 0x0000000f050a72a5 */ /* 0x008fe4000f8e00ff */
[----:B--2---:R-:W-:-:S02]  /*1690*/  UIMAD.WIDE.U32 UR18, UR6, UR12, URZ ;  /* 0x0000000c061272a5 */ /* 0x004fc4000f8e00ff */
[----:B----4-:R-:W-:Y:S02]  /*16a0*/  UISETP.NE.AND UP1, UPT, UR29, 0x1, UPT ;  /* 0x000000011d00788c */ /* 0x010fe4000bf25270 */
[----:B------:R-:W-:Y:S01]  /*16b0*/  UISETP.NE.AND UP2, UPT, UR28, 0x1, UPT ;  /* 0x000000011c00788c */ /* 0x000fe2000bf45270 */
[----:B------:R-:W-:Y:S02]  /*16c0*/  UMOV UR10, UR11 ;  /* 0x0000000b000a7c82 */ /* 0x000fe40008000000 */
[----:B------:R-:W-:Y:S01]  /*16d0*/  UMOV UR18, UR19 ;  /* 0x0000001300127c82 */ /* 0x000fe20008000000 */
[----:B------:R-:W-:Y:S02]  /*16e0*/  @UP0 USHF.R.U32.HI UR5, URZ, UR4, UR10 ;  /* 0x00000004ff050299 */ /* 0x000fe4000801160a */
[----:B------:R-:W-:Y:S02]  /*16f0*/  UIMAD.WIDE.U32 UR22, UR20, UR15, URZ ;  /* 0x0000000f141672a5 */ /* 0x000fe4000f8e00ff */
[----:B------:R-:W-:-:S02]  /*1700*/  UIMAD.WIDE.U32 UR10, UR5, UR8, URZ ;  /* 0x00000008050a72a5 */ /* 0x000fc4000f8e00ff */
[----:B------:R-:W-:Y:S02]  /*1710*/  @UP1 USHF.R.U32.HI UR6, URZ, UR13, UR18 ;  /* 0x0000000dff061299 */ /* 0x000fe40008011612 */
[----:B------:R-:W-:Y:S02]  /*1720*/  UIMAD.WIDE.U32 UR16, UR30, UR12, URZ ;  /* 0x0000000c1e1072a5 */ /* 0x000fe4000f8e00ff */
[----:B------:R-:W-:Y:S01]  /*1730*/  UIMAD.WIDE.U32 UR18, UR6, UR8, URZ ;  /* 0x00000008061272a5 */ /* 0x000fe2000f8e00ff */
[----:B------:R-:W-:Y:S01]  /*1740*/  UMOV UR22, UR23 ;  /* 0x0000001700167c82 */ /* 0x000fe20008000000 */
[----:B------:R-:W-:Y:S01]  /*1750*/  UMOV UR10, UR11 ;  /* 0x0000000b000a7c82 */ /* 0x000fe20008000000 */
[----:B------:R-:W-:Y:S02]  /*1760*/  USHF.R.U32.HI UR22, URZ, UR4, UR22 ;  /* 0x00000004ff167299 */ /* 0x000fe40008011616 */
[----:B------:R-:W-:Y:S02]  /*1770*/  @UP2 USHF.R.U32.HI UR5, URZ, UR9, UR10 ;  /* 0x00000009ff052299 */ /* 0x000fe4000801160a */
[----:B------:R-:W-:Y:S01]  /*1780*/  UMOV UR7, UR19 ;  /* 0x0000001300077c82 */ /* 0x000fe20008000000 */
[----:B------:R-:W-:Y:S01]  /*1790*/  UMOV UR16, UR17 ;  /* 0x0000001100107c82 */ /* 0x000fe20008000000 */
[----:B------:R-:W-:-:S02]  /*17a0*/  @UP2 USHF.R.U32.HI UR6, URZ, UR9, UR7 ;  /* 0x00000009ff062299 */ /* 0x000fc40008011607 */
[----:B------:R-:W-:Y:S02]  /*17b0*/  USHF.R.U32.HI UR16, URZ, UR13, UR16 ;  /* 0x0000000dff107299 */ /* 0x000fe40008011610 */
[----:B------:R-:W-:Y:S02]  /*17c0*/  USEL UR4, UR20, UR22, !UP0 ;  /* 0x0000001614047287 */ /* 0x000fe4000c000000 */
[----:B------:R-:W-:Y:S02]  /*17d0*/  UIMAD UR7, UR5, UR28, URZ ;  /* 0x0000001c050772a4 */ /* 0x000fe4000f8e02ff */
[----:B------:R-:W-:Y:S02]  /*17e0*/  USEL UR5, UR30, UR16, !UP1 ;  /* 0x000000101e057287 */ /* 0x000fe4000c800000 */
[----:B------:R-:W-:Y:S02]  /*17f0*/  UIMAD UR12, UR6, UR28, URZ ;  /* 0x0000001c060c72a4 */ /* 0x000fe4000f8e02ff */
[----:B------:R-:W-:-:S02]  /*1800*/  UISETP.GE.AND UP0, UPT, UR4, UR7, UPT ;  /* 0x000000070400728c */ /* 0x000fc4000bf06270 */
[----:B------:R-:W-:Y:S02]  /*1810*/  UIMAD.WIDE.U32 UR10, UR4, UR8, URZ ;  /* 0x00000008040a72a5 */ /* 0x000fe4000f8e00ff */
[----:B------:R-:W-:Y:S02]  /*1820*/  UISETP.GE.OR UP0, UPT, UR5, UR12, UP0 ;  /* 0x0000000c0500728c */ /* 0x000fe40008706670 */
[----:B------:R-:W-:Y:S02]  /*1830*/  UIMAD.WIDE.U32 UR12, UR5, UR8, URZ ;  /* 0x00000008050c72a5 */ /* 0x000fe4000f8e00ff */
[----:B------:R-:W-:Y:S01]  /*1840*/  UIADD3 UR10, UPT, UPT, -UR4, URZ, URZ ;  /* 0x000000ff040a7290 */ /* 0x000fe2000fffe1ff */
[----:B------:R-:W-:Y:S01]  /*1850*/  UMOV UR8, UR11 ;  /* 0x0000000b00087c82 */ /* 0x000fe20008000000 */
[----:B------:R-:W-:Y:S02]  /*1860*/  UIADD3 UR16, UPT, UPT, -UR5, URZ, URZ ;  /* 0x000000ff05107290 */ /* 0x000fe4000fffe1ff */
[----:B------:R-:W-:-:S03]  /*1870*/  USHF.R.U32.HI UR8, URZ, UR9, UR8 ;  /* 0x00000009ff087299 */ /* 0x000fc60008011608 */
[----:B------:R-:W-:Y:S01]  /*1880*/  @!UP0 UMOV UR7, UR13 ;  /* 0x0000000d00078c82 */ /* 0x000fe20008000000 */
[----:B------:R-:W-:Y:S02]  /*1890*/  UIMAD UR20, UR14, UR10, UR20 ;  /* 0x0000000a0e1472a4 */ /* 0x000fe4000f8e0214 */
[----:B------:R-:W-:Y:S02]  /*18a0*/  USEL UR8, UR4, UR8, !UP2 ;  /* 0x0000000804087287 */ /* 0x000fe4000d000000 */
[----:B------:R-:W-:Y:S02]  /*18b0*/  @!UP0 USHF.R.U32.HI UR7, URZ, UR9, UR7 ;  /* 0x00000009ff078299 */ /* 0x000fe40008011607 */
[----:B------:R-:W-:Y:S02]  /*18c0*/  UIADD3 UR9, UPT, UPT, -UR8, URZ, URZ ;  /* 0x000000ff08097290 */ /* 0x000fe4000fffe1ff */
[----:B------:R-:W-:Y:S02]  /*18d0*/  @!UP0 USEL UR7, UR5, UR7, !UP2 ;  /* 0x0000000705078287 */ /* 0x000fe4000d000000 */
[----:B------:R-:W-:-:S02]  /*18e0*/  UIMAD UR9, UR28, UR9, UR4 ;  /* 0x000000091c0972a4 */ /* 0x000fc4000f8e0204 */
[----:B------:R-:W-:Y:S02]  /*18f0*/  @!UP0 UIADD3 UR8, UPT, UPT, UR8, -UR7, URZ ;  /* 0x8000000708088290 */ /* 0x000fe4000fffe0ff */
[----:B------:R-:W-:Y:S02]  /*1900*/  @!UP0 UIMAD UR6, UR9, UR6, UR7 ;  /* 0x00000006090682a4 */ /* 0x000fe4000f8e0207 */
[----:B------:R-:W-:Y:S02]  /*1910*/  @!UP0 UIMAD UR4, UR8, UR28, UR5 ;  /* 0x0000001c080482a4 */ /* 0x000fe4000f8e0205 */
[----:B------:R-:W-:Y:S02]  /*1920*/  UIMAD UR16, UR29, UR16, UR30 ;  /* 0x000000101d1072a4 */ /* 0x000fe4000f8e021e */
[----:B------:R-:W-:Y:S01]  /*1930*/  UIMAD UR20, UR4, UR14, UR20 ;  /* 0x0000000e041472a4 */ /* 0x000fe2000f8e0214 */
[----:B------:R-:W-:Y:S02]  /*1940*/  @!UP0 UMOV UR5, UR6 ;  /* 0x0000000600058c82 */ /* 0x000fe40008000000 */
[----:B------:R-:W-:-:S12]  /*1950*/  UIMAD UR16, UR5, UR29, UR16 ;  /* 0x0000001d051072a4 */ /* 0x000fd8000f8e0210 */
.L_x_19:
[----:B------:R-:W-:-:S09]  /*1960*/  UISETP.NE.AND UP0, UPT, UR31, 0x1, UPT ;  /* 0x000000011f00788c */ /* 0x000fd2000bf05270 */
[----:B------:R-:W-:Y:S05]  /*1970*/  BRA.U UP0, `(.L_x_20) ;  /* 0x0000000100447547 */ /* 0x000fea000b800000 */
[----:B------:R-:W1:Y:S01]  /*1980*/  LDCU.128 UR8, c[0x0][0xb10] ;  /* 0x00016200ff0877ac */ /* 0x000e620008000c00 */
[----:B------:R-:W2:Y:S01]  /*1990*/  LDCU UR12, c[0x0][0xb0c] ;  /* 0x00016180ff0c77ac */ /* 0x000ea20008000800 */
[----:B------:R-:W3:Y:S01]  /*19a0*/  LDCU UR13, c[0x0][0xb20] ;  /* 0x00016400ff0d77ac */ /* 0x000ee20008000800 */
[----:B-1----:R-:W-:Y:S02]  /*19b0*/  UIMAD.WIDE.U32 UR6, UR16, UR8, URZ ;  /* 0x00000008100672a5 */ /* 0x002fe4000f8e00ff */
[----:B------:R-:W-:Y:S02]  /*19c0*/  UIMAD.WIDE.U32 UR4, UR20, UR11, URZ ;  /* 0x0000000b140472a5 */ /* 0x000fe4000f8e00ff */
[----:B--2---:R-:W-:Y:S02]  /*19d0*/  UISETP.NE.AND UP1, UPT, UR12, 0x1, UPT ;  /* 0x000000010c00788c */ /* 0x004fe4000bf25270 */
[----:B------:R-:W-:Y:S01]  /*19e0*/  UISETP.NE.AND UP0, UPT, UR10, 0x1, UPT ;  /* 0x000000010a00788c */ /* 0x000fe2000bf05270 */
[----:B------:R-:W-:-:S02]  /*19f0*/  UMOV UR6, UR7 ;  /* 0x0000000700067c82 */ /* 0x000fc40008000000 */
[----:B------:R-:W-:Y:S01]  /*1a00*/  UMOV UR4, UR5 ;  /* 0x0000000500047c82 */ /* 0x000fe20008000000 */
[----:B------:R-:W-:Y:S02]  /*1a10*/  USHF.R.U32.HI UR9, URZ, UR9, UR6 ;  /* 0x00000009ff097299 */ /* 0x000fe40008011606 */
[----:B---3--:R-:W-:Y:S02]  /*1a20*/  USHF.R.U32.HI UR4, URZ, UR13, UR4 ;  /* 0x0000000dff047299 */ /* 0x008fe40008011604 */
[----:B------:R-:W-:Y:S02]  /*1a30*/  USEL UR5, UR16, UR9, !UP1 ;  /* 0x0000000910057287 */ /* 0x000fe4000c800000 */
[----:B------:R-:W-:-:S04]  /*1a40*/  USEL UR4, UR20, UR4, !UP0 ;  /* 0x0000000414047287 */ /* 0x000fc8000c000000 */
[----:B------:R-:W-:Y:S02]  /*1a50*/  UIADD3 UR6, UPT, UPT, -UR4, UR5, URZ ;  /* 0x0000000504067290 */ /* 0x000fe4000fffe1ff */
[----:B------:R-:W-:Y:S02]  /*1a60*/  UIADD3 UR4, UPT, UPT, UR4, -UR5, URZ ;  /* 0x8000000504047290 */ /* 0x000fe4000fffe0ff */
[----:B------:R-:W-:Y:S02]  /*1a70*/  UIMAD UR20, UR6, UR10, UR20 ;  /* 0x0000000a061472a4 */ /* 0x000fe4000f8e0214 */
[----:B------:R-:W-:-:S12]  /*1a80*/  UIMAD UR16, UR4, UR12, UR16 ;  /* 0x0000000c041072a4 */ /* 0x000fd8000f8e0210 */
.L_x_20:
[----:B------:R-:W-:-:S09]  /*1a90*/  UISETP.EQ.U32.AND UP0, UPT, UR32, 0x1, UPT ;  /* 0x000000012000788c */ /* 0x000fd2000bf02070 */
[----:B------:R-:W-:Y:S05]  /*1aa0*/  BRA.U !UP0, `(.L_x_21) ;  /* 0x00000001080c7547 */ /* 0x000fea000b800000 */
[----:B------:R-:W-:Y:S01]  /*1ab0*/  UCGABAR_WAIT ;  /* 0x0000000000007dc7 */ /* 0x000fe20008000000 */
[----:B------:R-:W-:Y:S01]  /*1ac0*/  CCTL.IVALL ;  /* 0x00000000ff00798f */ /* 0x000fe20002000000 */
[----:B------:R-:W-:Y:S05]  /*1ad0*/  BRA `(.L_x_22) ;  /* 0x0000000000047947 */ /* 0x000fea0003800000 */
.L_x_21:
[----:B------:R-:W-:Y:S06]  /*1ae0*/  BAR.SYNC.DEFER_BLOCKING 0x0 ;  /* 0x0000000000007b1d */ /* 0x000fec0000010000 */
.L_x_22:
[----:B------:R-:W-:Y:S05]  /*1af0*/  BRA.U UP5, `(.L_x_23) ;  /* 0x0000001505f47547 */ /* 0x000fea000b800000 */
[----:B------:R-:W1:Y:S01]  /*1b00*/  LDCU UR6, c[0x0][0x38c] ;  /* 0x00007180ff0677ac */ /* 0x000e620008000800 */
[----:B------:R-:W-:Y:S01]  /*1b10*/  PLOP3.LUT P1, PT, PT, PT, UP3, 0x80, 0x8 ;  /* 0x000000000008781c */ /* 0x000fe20003f2f038 */
[----:B------:R-:W-:Y:S01]  /*1b20*/  IMAD.MOV.U32 R12, RZ, RZ, 0x1 ;  /* 0x00000001ff0c7424 */ /* 0x000fe200078e00ff */
[----:B------:R-:W-:Y:S01]  /*1b30*/  ISETP.NE.AND P2, PT, R0, RZ, P3 ;  /* 0x000000ff0000720c */ /* 0x000fe20001f45270 */
[----:B------:R-:W-:Y:S01]  /*1b40*/  USHF.L.U32 UR7, UR30, 0x7, URZ ;  /* 0x000000071e077899 */ /* 0x000fe200080006ff */
[----:B------:R-:W-:Y:S01]  /*1b50*/  PLOP3.LUT P1, PT, P1, PT, PT, 0x8, 0x80 ;  /* 0x000000000080781c */ /* 0x000fe20000f2e170 */
[----:B------:R-:W-:Y:S01]  /*1b60*/  UISETP.NE.AND UP1, UPT, UR25, URZ, UPT ;  /* 0x000000ff1900728c */ /* 0x000fe2000bf25270 */
[----:B------:R-:W-:Y:S01]  /*1b70*/  CS2R R10, SRZ ;  /* 0x00000000000a7805 */ /* 0x000fe2000001ff00 */
[----:B------:R-:W-:Y:S01]  /*1b80*/  IMAD.MOV.U32 R9, RZ, RZ, RZ ;  /* 0x000000ffff097224 */ /* 0x000fe200078e00ff */
[----:B------:R-:W2:Y:S01]  /*1b90*/  LDCU UR40, c[0x0][0x370] ;  /* 0x00006e00ff2877ac */ /* 0x000ea20008000800 */
[----:B------:R-:W-:Y:S01]  /*1ba0*/  IMAD.MOV.U32 R8, RZ, RZ, 0x1 ;  /* 0x00000001ff087424 */ /* 0x000fe200078e00ff */
[----:B------:R-:W-:Y:S01]  /*1bb0*/  USEL UR25, UR44, 0x2, UP1 ;  /* 0x000000022c197887 */ /* 0x000fe20008800000 */
[----:B------:R-:W3:Y:S01]  /*1bc0*/  LDCU.64 UR30, c[0x0][0x348] ;  /* 0x00006900ff1e77ac */ /* 0x000ee20008000a00 */
[----:B-1----:R-:W-:-:S02]  /*1bd0*/  UIADD3 UR5, UPT, UPT, UR6, 0x3f, URZ ;  /* 0x0000003f06057890 */ /* 0x002fc4000fffe0ff */
[----:B------:R-:W-:Y:S02]  /*1be0*/  UIADD3 UR49, UPT, UPT, UR6, 0x7e, URZ ;  /* 0x0000007e06317890 */ /* 0x000fe4000fffe0ff */
[----:B------:R-:W-:Y:S01]  /*1bf0*/  USHF.R.S32.HI UR4, URZ, 0x1f, UR5 ;  /* 0x0000001fff047899 */ /* 0x000fe20008011405 */
[----:B------:R-:W1:Y:S03]  /*1c00*/  LDCU UR39, c[0x0][0x374] ;  /* 0x00006e80ff2777ac */ /* 0x000e660008000800 */
[----:B------:R-:W-:Y:S02]  /*1c10*/  ULEA.HI UR4, UR4, UR5, URZ, 0x6 ;  /* 0x0000000504047291 */ /* 0x000fe4000f8f30ff */
[----:B------:R-:W-:Y:S02]  /*1c20*/  ULOP3.LUT UR5, UR7, 0x80, URZ, 0xc0, !UPT ;  /* 0x0000008007057892 */ /* 0x000fe4000f8ec0ff */
[----:B------:R-:W-:-:S02]  /*1c30*/  USHF.R.S32.HI UR43, URZ, 0x6, UR4 ;  /* 0x00000006ff2b7899 */ /* 0x000fc40008011404 */
[----:B------:R-:W-:Y:S02]  /*1c40*/  UIADD3 UR4, UPT, UPT, UR6, -0x1, URZ ;  /* 0xffffffff06047890 */ /* 0x000fe4000fffe0ff */
[----:B------:R-:W-:Y:S02]  /*1c50*/  UISETP.LT.U32.AND UP0, UPT, UR43, 0xb, UPT ;  /* 0x0000000b2b00788c */ /* 0x000fe4000bf01070 */
[----:B------:R-:W-:Y:S02]  /*1c60*/  UISETP.GE.U32.AND UP2, UPT, UR4, -0x7f, UPT ;  /* 0xffffff810400788c */ /* 0x000fe4000bf46070 */
[----:B------:R-:W-:Y:S02]  /*1c70*/  USEL UR41, UR43, 0xb, UP0 ;  /* 0x0000000b2b297887 */ /* 0x000fe40008000000 */
[----:B------:R-:W-:Y:S02]  /*1c80*/  ULEA UR48, UR48, UR5, 0x6 ;  /* 0x0000000530307291 */ /* 0x000fe4000f8e30ff */
[----:B------:R-:W-:-:S02]  /*1c90*/  UIADD3 UR4, UPT, UPT, UR41, -0x1, URZ ;  /* 0xffffffff29047890 */ /* 0x000fc4000fffe0ff */
[----:B------:R-:W-:Y:S02]  /*1ca0*/  ULEA UR46, UR46, UR5, 0x5 ;  /* 0x000000052e2e7291 */ /* 0x000fe4000f8e28ff */
[----:B------:R-:W-:Y:S02]  /*1cb0*/  UIADD3 UR47, UPT, UPT, UR43, -UR41, URZ ;  /* 0x800000292b2f7290 */ /* 0x000fe4000fffe0ff */
[----:B------:R-:W-:Y:S01]  /*1cc0*/  @UP2 UIADD3 UR4, UPT, UPT, UR41, URZ, URZ ;  /* 0x000000ff29042290 */ /* 0x000fe2000fffe0ff */
[----:B------:R-:W-:-:S03]  /*1cd0*/  UMOV UR7, URZ ;  /* 0x000000ff00077c82 */ /* 0x000fc60008000000 */
[----:B------:R-:W-:Y:S02]  /*1ce0*/  UIADD3 UR29, UPT, UPT, UR4, 0x1, URZ ;  /* 0x00000001041d7890 */ /* 0x000fe4000fffe0ff */
[----:B-123--:R-:W-:-:S12]  /*1cf0*/  UIADD3 UR44, UPT, UPT, -UR4, URZ, URZ ;  /* 0x000000ff042c7290 */ /* 0x00efd8000fffe1ff */
.L_x_43:
[----:B------:R-:W-:Y:S01]  /*1d00*/  UISETP.NE.AND UP0, UPT, UR45, URZ, UPT ;  /* 0x000000ff2d00728c */ /* 0x000fe2000bf05270 */
[----:B-1----:R-:W1:Y:S08]  /*1d10*/  S2UR UR45, SR_CgaCtaId ;  /* 0x00000000002d79c3 */ /* 0x002e700000008800 */
[----:B------:R-:W-:Y:S05]  /*1d20*/  BRA.U UP0, `(.L_x_24) ;  /* 0x0000000100347547 */ /* 0x000fea000b800000 */
[----:B------:R-:W2:Y:S01]  /*1d30*/  S2R R0, SR_CgaCtaId ;  /* 0x0000000000007919 */ /* 0x000ea20000008800 */
[----:B------:R-:W-:Y:S02]  /*1d40*/  MOV R3, 0x400 ;  /* 0x0000040000037802 */ /* 0x000fe40000000f00 */
[----:B------:R-:W-:Y:S02]  /*1d50*/  SHF.L.U32 R2, R8, 0x1f, RZ ;  /* 0x0000001f08027819 */ /* 0x000fe400000006ff */
[----:B--2---:R-:W-:-:S05]  /*1d60*/  LEA R0, R0, R3, 0x18 ;  /* 0x0000000300007211 */ /* 0x004fca00078ec0ff */
[----:B------:R-:W-:-:S04]  /*1d70*/  IMAD R3, R9, 0x8, R0 ;  /* 0x0000000809037824 */ /* 0x000fc800078e0200 */
[----:B------:R-:W2:Y:S02]  /*1d80*/  SYNCS.PHASECHK.TRANS64.TRYWAIT P0, [R3+URZ+0x150], R2 ;  /* 0x00015002030075a7 */ /* 0x000ea400080011ff */
[----:B--2---:R-:W-:Y:S05]  /*1d90*/  @!P0 BRA `(.L_x_25) ;  /* 0x000000a400788947 */ /* 0x004fea0003800000 */
.L_x_152:
[----:B------:R-:W-:Y:S01]  /*1da0*/  VIADD R9, R9, 0x1 ;  /* 0x0000000109097836 */ /* 0x000fe20000000000 */
[----:B------:R2:W-:Y:S04]  /*1db0*/  SYNCS.ARRIVE.TRANS64.A1T0 RZ, [R3+URZ+0x140], RZ ;  /* 0x000140ff03ff79a7 */ /* 0x0005e800081000ff */
[----:B------:R-:W-:-:S04]  /*1dc0*/  ISETP.NE.AND P0, PT, R9, 0x2, PT ;  /* 0x000000020900780c */ /* 0x000fc80003f05270 */
[----:B------:R-:W-:Y:S02]  /*1dd0*/  SEL R9, R9, RZ, P0 ;  /* 0x000000ff09097207 */ /* 0x000fe40000000000 */
[----:B--2---:R-:W-:-:S04]  /*1de0*/  SEL R3, RZ, 0x1, P0 ;  /* 0x00000001ff037807 */ /* 0x004fc80000000000 */
[----:B------:R-:W-:-:S07]  /*1df0*/  LOP3.LUT R8, R8, R3, RZ, 0x3c, !PT ;  /* 0x0000000308087212 */ /* 0x000fce00078e3cff */
.L_x_24:
[----:B------:R-:W-:Y:S01]  /*1e00*/  UMOV UR6, 0x400 ;  /* 0x0000040000067882 */ /* 0x000fe20000000000 */
[----:B------:R-:W-:Y:S01]  /*1e10*/  SHF.L.U32 R0, R12, 0x1f, RZ ;  /* 0x0000001f0c007819 */ /* 0x000fe200000006ff */
[----:B-1----:R-:W-:Y:S02]  /*1e20*/  ULEA UR6, UR45, UR6, 0x18 ;  /* 0x000000062d067291 */ /* 0x002fe4000f8ec0ff */
[----:B------:R-:W-:Y:S02]  /*1e30*/  UISETP.GE.U32.AND UP0, UPT, UR49, 0x7f, UPT ;  /* 0x0000007f3100788c */ /* 0x000fe4000bf06070 */
[----:B------:R-:W-:Y:S02]  /*1e40*/  ULEA UR4, UR7, UR6, 0x3 ;  /* 0x0000000607047291 */ /* 0x000fe4000f8e18ff */
[----:B------:R-:W-:Y:S01]  /*1e50*/  ULEA UR11, UR20, UR48, 0x8 ;  /* 0x00000030140b7291 */ /* 0x000fe2000f8e40ff */
[----:B------:R-:W-:-:S06]  /*1e60*/  UMOV UR13, URZ ;  /* 0x000000ff000d7c82 */ /* 0x000fcc0008000000 */
[----:B------:R1:W2:Y:S01]  /*1e70*/  SYNCS.PHASECHK.TRANS64.TRYWAIT P0, [UR4+0x58], R0 ;  /* 0x00005800ff0075a7 */ /* 0x0002a20008001104 */
[----:B------:R-:W-:-:S04]  /*1e80*/  ULEA.HI UR4, UR16, UR16, URZ, 0x1 ;  /* 0x0000001010047291 */ /* 0x000fc8000f8f08ff */
[----:B------:R-:W-:-:S04]  /*1e90*/  USHF.L.U32 UR4, UR4, 0x7, URZ ;  /* 0x0000000704047899 */ /* 0x000fc800080006ff */
[----:B------:R-:W-:-:S04]  /*1ea0*/  ULOP3.LUT UR35, UR4, 0xffffff00, URZ, 0xc0, !UPT ;  /* 0xffffff0004237892 */ /* 0x000fc8000f8ec0ff */
[----:B------:R-:W-:Y:S01]  /*1eb0*/  UIADD3 UR35, UPT, UPT, UR46, UR35, URZ ;  /* 0x000000232e237290 */ /* 0x000fe2000fffe0ff */
[----:B------:R-:W-:Y:S11]  /*1ec0*/  BRA.U !UP0, `(.L_x_26) ;  /* 0x0000000108cc7547 */ /* 0x000ff6000b800000 */
[----:B------:R-:W-:Y:S01]  /*1ed0*/  UMOV UR18, UR44 ;  /* 0x0000002c00127c82 */ /* 0x000fe20008000000 */
[----:B------:R-:W-:Y:S01]  /*1ee0*/  UMOV UR4, UR7 ;  /* 0x0000000700047c82 */ /* 0x000fe20008000000 */
[----:B------:R-:W-:-:S05]  /*1ef0*/  UMOV UR34, URZ ;  /* 0x000000ff00227c82 */ /* 0x000fca0008000000 */
.L_x_32:
[----:B------:R-:W-:Y:S01]  /*1f00*/  ULEA UR33, UR4, UR6, 0x3 ;  /* 0x0000000604217291 */ /* 0x000fe2000f8e18ff */
[----:B------:R-:W-:Y:S01]  /*1f10*/  @P3 MOV R2, 0x8000 ;  /* 0x0000800000023802 */ /* 0x000fe20000000f00 */
[----:B--234-:R-:W-:Y:S10]  /*1f20*/  @P0 BRA `(.L_x_27) ;  /* 0x00000000000c0947 */ /* 0x01cff40003800000 */
[----:B------:R-:W-:-:S04]  /*1f30*/  SHF.L.U32 R3, R12, 0x1f, RZ ;  /* 0x0000001f0c037819 */ /* 0x000fc800000006ff */
[----:B------:R-:W2:Y:S02]  /*1f40*/  SYNCS.PHASECHK.TRANS64.TRYWAIT P0, [UR33+0x58], R3 ;  /* 0x00005803ff0075a7 */ /* 0x000ea40008001121 */
[----:B--2---:R-:W-:Y:S05]  /*1f50*/  @!P0 BRA `(.L_x_28) ;  /* 0x000000a4001c8947 */ /* 0x004fea0003800000 */
.L_x_27:
[----:B------:R2:W-:Y:S01]  /*1f60*/  @P3 SYNCS.ARRIVE.TRANS64 RZ, [UR33], R2 ;  /* 0x00000002ffff39a7 */ /* 0x0005e20008000021 */
[----:B------:R-:W-:Y:S02]  /*1f70*/  ULOP3.LUT UR5, UR25, 0x2, URZ, 0xfc, !UPT ;  /* 0x0000000219057892 */ /* 0x000fe4000f8efcff */
[----:B------:R-:W-:Y:S02]  /*1f80*/  UIADD3 UR18, UPT, UPT, UR18, 0x1, URZ ;  /* 0x0000000112127890 */ /* 0x000fe4000fffe0ff */
[----:B------:R-:W-:Y:S02]  /*1f90*/  UISETP.NE.AND UP0, UPT, UR5, 0x2, UPT ;  /* 0x000000020500788c */ /* 0x000fe4000bf05270 */
[----:B------:R-:W-:-:S07]  /*1fa0*/  UISETP.NE.AND UP2, UPT, UR18, 0x1, UPT ;  /* 0x000000011200788c */ /* 0x000fce000bf45270 */
[----:B------:R-:W-:Y:S05]  /*1fb0*/  BRA.U UP0, `(.L_x_29) ;  /* 0x0000000100047547 */ /* 0x000fea000b800000 */
[----:B------:R-:W-:Y:S05]  /*1fc0*/  BPT.TRAP 0x1 ;  /* 0x000000040000795c */ /* 0x000fea0000300000 */
.L_x_29:
[----:B------:R-:W-:Y:S04]  /*1fd0*/  BSSY.RECONVERGENT B0, `(.L_x_30) ;  /* 0x0000003000007945 */ /* 0x000fe80003800200 */
[----:B------:R-:W-:Y:S05]  /*1fe0*/  @!P2 BRA `(.L_x_31) ;  /* 0x000000000004a947 */ /* 0x000fea0003800000 */
[----:B------:R-:W-:Y:S05]  /*1ff0*/  BPT.TRAP 0x1 ;  /* 0x000000040000795c */ /* 0x000fea0000300000 */
.L_x_31:
[----:B------:R-:W-:Y:S05]  /*2000*/  BSYNC.RECONVERGENT B0 ;  /* 0x0000000000007941 */ /* 0x000fea0003800200 */
.L_x_30:
[----:B------:R-:W-:Y:S02]  /*2010*/  UIADD3 UR5, UPT, UPT, UR4, 0x1, URZ ;  /* 0x0000000104057890 */ /* 0x000fe4000fffe0ff */
[----:B------:R-:W-:Y:S02]  /*2020*/  USHF.L.U32 UR4, UR4, 0xd, URZ ;  /* 0x0000000d04047899 */ /* 0x000fe400080006ff */
[----:B------:R-:W-:Y:S02]  /*2030*/  UISETP.NE.AND UP0, UPT, UR5, 0xb, UPT ;  /* 0x0000000b0500788c */ /* 0x000fe4000bf05270 */
[----:B------:R-:W-:Y:S02]  /*2040*/  UIADD3 UR16, UP1, UPT, UR30, 0x80, URZ ;  /* 0x000000801e107890 */ /* 0x000fe4000ff3e0ff */
[----:B------:R-:W-:Y:S02]  /*2050*/  USEL UR8, URZ, 0x1, UP0 ;  /* 0x00000001ff087887 */ /* 0x000fe40008000000 */
[----:B------:R-:W-:-:S02]  /*2060*/  USEL UR7, UR5, URZ, UP0 ;  /* 0x000000ff05077287 */ /* 0x000fc40008000000 */
[----:B------:R-:W-:Y:S02]  /*2070*/  ULOP3.LUT UR32, UR27, UR4, URZ, 0xfc, !UPT ;  /* 0x000000041b207292 */ /* 0x000fe4000f8efcff */
[----:B------:R-:W-:Y:S01]  /*2080*/  ULEA UR5, UR7, UR6, 0x3 ;  /* 0x0000000607057291 */ /* 0x000fe2000f8e18ff */
[----:B------:R-:W-:Y:S01]  /*2090*/  LOP3.LUT R12, R12, UR8, RZ, 0x3c, !PT ;  /* 0x000000080c0c7c12 */ /* 0x000fe2000f8e3cff */
[----:B------:R-:W-:Y:S02]  /*20a0*/  UIADD3 UR14, UP0, UPT, UR30, 0x180, URZ ;  /* 0x000001801e0e7890 */ /* 0x000fe4000ff1e0ff */
[----:B------:R-:W-:Y:S01]  /*20b0*/  ULOP3.LUT UR8, UR26, UR4, URZ, 0xfc, !UPT ;  /* 0x000000041a087292 */ /* 0x000fe2000f8efcff */
[----:B-1----:R-:W-:Y:S01]  /*20c0*/  SHF.L.U32 R0, R12, 0x1f, RZ ;  /* 0x0000001f0c007819 */ /* 0x002fe200000006ff */
[----:B------:R-:W-:Y:S02]  /*20d0*/  ULOP3.LUT UR33, UR33, 0xfefffff8, URZ, 0xc0, !UPT ;  /* 0xfefffff821217892 */ /* 0x000fe4000f8ec0ff */
[----:B------:R-:W-:Y:S01]  /*20e0*/  UIADD3.X UR17, UPT, UPT, URZ, UR31, URZ, UP1, !UPT ;  /* 0x0000001fff117290 */ /* 0x000fe20008ffe4ff */
[----:B------:R3:W4:Y:S01]  /*20f0*/  SYNCS.PHASECHK.TRANS64.TRYWAIT P0, [UR5+0x58], R0 ;  /* 0x00005800ff0075a7 */ /* 0x0007220008001105 */
[----:B------:R-:W-:-:S02]  /*2100*/  UIADD3 UR32, UPT, UPT, UR6, 0xc400, UR32 ;  /* 0x0000c40006207890 */ /* 0x000fc4000fffe020 */
[----:B------:R-:W-:Y:S02]  /*2110*/  UPRMT UR5, URZ, 0x5410, UR24 ;  /* 0x00005410ff057896 */ /* 0x000fe40008000018 */
[----:B------:R-:W-:Y:S02]  /*2120*/  UIADD3 UR8, UPT, UPT, UR6, 0x22400, UR8 ;  /* 0x0002240006087890 */ /* 0x000fe4000fffe008 */
[----:B------:R-:W-:Y:S02]  /*2130*/  UIADD3.X UR15, UPT, UPT, URZ, UR31, URZ, UP0, !UPT ;  /* 0x0000001fff0f7290 */ /* 0x000fe400087fe4ff */
[----:B------:R-:W-:Y:S01]  /*2140*/  UPRMT UR4, URZ, 0x5410, UR21 ;  /* 0x00005410ff047896 */ /* 0x000fe20008000015 */
[----:B------:R-:W-:Y:S01]  /*2150*/  UMOV UR22, 0x0 ;  /* 0x0000000000167882 */ /* 0x000fe20000000000 */
[----:B------:R-:W-:Y:S01]  /*2160*/  UMOV UR23, 0x10000000 ;  /* 0x1000000000177882 */ /* 0x000fe20000000000 */
[----:B------:R-:W-:Y:S01]  /*2170*/  UMOV UR10, UR34 ;  /* 0x00000022000a7c82 */ /* 0x000fe20008000000 */
[----:B------:R-:W-:Y:S01]  /*2180*/  UMOV UR12, UR36 ;  /* 0x00000024000c7c82 */ /* 0x000fe20008000000 */
[----:B------:R-:W-:Y:S01]  /*2190*/  UMOV UR9, UR33 ;  /* 0x0000002100097c82 */ /* 0x000fe20008000000 */
[----:B------:R1:W-:Y:S01]  /*21a0*/  UTMALDG.3D.MULTICAST.2CTA [UR32], [UR16], UR5, desc[UR22] ;  /* 0x00001620100073b4 */ /* 0x0003e20008211805 */
[----:B------:R-:W-:-:S02]  /*21b0*/  UMOV UR13, UR29 ;  /* 0x0000001d000d7c82 */ /* 0x000fc40008000000 */
[----:B------:R2:W-:Y:S01]  /*21c0*/  UTMALDG.3D.MULTICAST.2CTA [UR8], [UR14], UR4, desc[UR22] ;  /* 0x000016080e0073b4 */ /* 0x0005e20008211804 */
[----:B-1----:R-:W-:Y:S01]  /*21d0*/  UIADD3 UR34, UPT, UPT, UR34, 0x40, URZ ;  /* 0x0000004022227890 */ /* 0x002fe2000fffe0ff */
[----:B--2---:R-:W-:Y:S01]  /*21e0*/  UMOV UR4, UR7 ;  /* 0x0000000700047c82 */ /* 0x004fe20008000000 */
[----:B------:R-:W-:Y:S10]  /*21f0*/  BRA.U UP2, `(.L_x_32) ;  /* 0xfffffffd02407547 */ /* 0x000ff4000b83ffff */
.L_x_26:
[----:B------:R-:W-:Y:S01]  /*2200*/  ULEA UR4, UR7, UR6, 0x3 ;  /* 0x0000000607047291 */ /* 0x000fe2000f8e18ff */
[----:B-1-3--:R-:W-:Y:S01]  /*2210*/  SHF.L.U32 R0, R12, 0x1f, RZ ;  /* 0x0000001f0c007819 */ /* 0x00afe200000006ff */
[----:B------:R-:W-:Y:S01]  /*2220*/  @!P1 SYNCS.ARRIVE.TRANS64.A1T0 RZ, [UR6+0xf8], RZ ;  /* 0x0000f8ffffff99a7 */ /* 0x000fe20008100006 */
[----:B------:R-:W-:-:S06]  /*2230*/  UISETP.GT.AND UP0, UPT, UR43, UR41, UPT ;  /* 0x000000292b00728c */ /* 0x000fcc000bf04270 */
[----:B--2-4-:R1:W2:Y:S03]  /*2240*/  SYNCS.PHASECHK.TRANS64.TRYWAIT P0, [UR4+0x58], R0 ;  /* 0x00005800ff0075a7 */ /* 0x0142a60008001104 */
[----:B------:R-:W-:Y:S05]  /*2250*/  BRA.U !UP0, `(.L_x_33) ;  /* 0x0000000108cc7547 */ /* 0x000fea000b800000 */
[----:B------:R-:W-:Y:S01]  /*2260*/  UIADD3 UR28, UPT, UPT, UR47, UR13, URZ ;  /* 0x0000000d2f1c7290 */ /* 0x000fe2000fffe0ff */
[----:B------:R-:W-:-:S11]  /*2270*/  UMOV UR4, UR7 ;  /* 0x0000000700047c82 */ /* 0x000fd60008000000 */
.L_x_39:
[----:B------:R-:W-:Y:S01]  /*2280*/  ULEA UR17, UR4, UR6, 0x3 ;  /* 0x0000000604117291 */ /* 0x000fe2000f8e18ff */
[----:B--2---:R-:W-:Y:S01]  /*2290*/  @P3 MOV R2, 0x8000 ;  /* 0x0000800000023802 */ /* 0x004fe20000000f00 */
[----:B--2-4-:R-:W-:Y:S10]  /*22a0*/  @P0 BRA `(.L_x_34) ;  /* 0x00000000000c0947 */ /* 0x014ff40003800000 */
[----:B------:R-:W-:-:S04]  /*22b0*/  SHF.L.U32 R3, R12, 0x1f, RZ ;  /* 0x0000001f0c037819 */ /* 0x000fc800000006ff */
[----:B------:R-:W2:Y:S02]  /*22c0*/  SYNCS.PHASECHK.TRANS64.TRYWAIT P0, [UR17+0x58], R3 ;  /* 0x00005803ff0075a7 */ /* 0x000ea40008001111 */
[----:B--2---:R-:W-:Y:S05]  /*22d0*/  @!P0 BRA `(.L_x_35) ;  /* 0x000000a000548947 */ /* 0x004fea0003800000 */
.L_x_34:
[----:B------:R2:W-:Y:S01]  /*22e0*/  @P3 SYNCS.ARRIVE.TRANS64 RZ, [UR17], R2 ;  /* 0x00000002ffff39a7 */ /* 0x0005e20008000011 */
[----:B------:R-:W-:-:S04]  /*22f0*/  ULOP3.LUT UR5, UR25, 0x2, URZ, 0xfc, !UPT ;  /* 0x0000000219057892 */ /* 0x000fc8000f8efcff */
[----:B------:R-:W-:-:S09]  /*2300*/  UISETP.NE.AND UP0, UPT, UR5, 0x2, UPT ;  /* 0x000000020500788c */ /* 0x000fd2000bf05270 */
[----:B------:R-:W-:Y:S05]  /*2310*/  BRA.U UP0, `(.L_x_36) ;  /* 0x0000000100047547 */ /* 0x000fea000b800000 */
[----:B------:R-:W-:Y:S05]  /*2320*/  BPT.TRAP 0x1 ;  /* 0x000000040000795c */ /* 0x000fea0000300000 */
.L_x_36:
[----:B------:R-:W-:Y:S04]  /*2330*/  BSSY.RECONVERGENT B0, `(.L_x_37) ;  /* 0x0000003000007945 */ /* 0x000fe80003800200 */
[----:B------:R-:W-:Y:S05]  /*2340*/  @!P2 BRA `(.L_x_38) ;  /* 0x000000000004a947 */ /* 0x000fea0003800000 */
[----:B------:R-:W-:Y:S05]  /*2350*/  BPT.TRAP 0x1 ;  /* 0x000000040000795c */ /* 0x000fea0000300000 */
.L_x_38:
[----:B------:R-:W-:Y:S05]  /*2360*/  BSYNC.RECONVERGENT B0 ;  /* 0x0000000000007941 */ /* 0x000fea0003800200 */
.L_x_37:
[----:B------:R-:W-:Y:S02]  /*2370*/  UIADD3 UR5, UPT, UPT, UR4, 0x1, URZ ;  /* 0x0000000104057890 */ /* 0x000fe4000fffe0ff */
[----:B------:R-:W-:Y:S02]  /*2380*/  USHF.L.U32 UR4, UR4, 0xd, URZ ;  /* 0x0000000d04047899 */ /* 0x000fe400080006ff */
[----:B------:R-:W-:Y:S02]  /*2390*/  UISETP.NE.AND UP0, UPT, UR5, 0xb, UPT ;  /* 0x0000000b0500788c */ /* 0x000fe4000bf05270 */
[----:B------:R-:W-:Y:S02]  /*23a0*/  USHF.L.U32 UR18, UR13, 0x6, URZ ;  /* 0x000000060d127899 */ /* 0x000fe400080006ff */
[----:B------:R-:W-:Y:S02]  /*23b0*/  USEL UR8, URZ, 0x1, UP0 ;  /* 0x00000001ff087887 */ /* 0x000fe40008000000 */
[----:B------:R-:W-:-:S02]  /*23c0*/  USEL UR7, UR5, URZ, UP0 ;  /* 0x000000ff05077287 */ /* 0x000fc40008000000 */
[----:B------:R-:W-:Y:S02]  /*23d0*/  UIADD3 UR22, UP0, UPT, UR30, 0x180, URZ ;  /* 0x000001801e167890 */ /* 0x000fe4000ff1e0ff */
[----:B------:R-:W-:Y:S01]  /*23e0*/  ULEA UR5, UR7, UR6, 0x3 ;  /* 0x0000000607057291 */ /* 0x000fe2000f8e18ff */
[----:B------:R-:W-:Y:S01]  /*23f0*/  LOP3.LUT R12, R12, UR8, RZ, 0x3c, !PT ;  /* 0x000000080c0c7c12 */ /* 0x000fe2000f8e3cff */
[----:B------:R-:W-:Y:S02]  /*2400*/  UIADD3 UR13, UPT, UPT, UR13, 0x1, URZ ;  /* 0x000000010d0d7890 */ /* 0x000fe4000fffe0ff */
[----:B------:R-:W-:Y:S01]  /*2410*/  UIADD3 UR14, UP1, UPT, UR30, 0x80, URZ ;  /* 0x000000801e0e7890 */ /* 0x000fe2000ff3e0ff */
[----:B-1----:R-:W-:Y:S01]  /*2420*/  SHF.L.U32 R0, R12, 0x1f, RZ ;  /* 0x0000001f0c007819 */ /* 0x002fe200000006ff */
[----:B------:R-:W-:Y:S02]  /*2430*/  ULOP3.LUT UR16, UR27, UR4, URZ, 0xfc, !UPT ;  /* 0x000000041b107292 */ /* 0x000fe4000f8efcff */
[----:B------:R-:W-:Y:S01]  /*2440*/  UIADD3.X UR23, UPT, UPT, URZ, UR31, URZ, UP0, !UPT ;  /* 0x0000001fff177290 */ /* 0x000fe200087fe4ff */
[----:B------:R3:W4:Y:S01]  /*2450*/  SYNCS.PHASECHK.TRANS64.TRYWAIT P0, [UR5+0x58], R0 ;  /* 0x00005800ff0075a7 */ /* 0x0007220008001105 */
[----:B------:R-:W-:-:S02]  /*2460*/  ULOP3.LUT UR8, UR26, UR4, URZ, 0xfc, !UPT ;  /* 0x000000041a087292 */ /* 0x000fc4000f8efcff */
[----:B------:R-:W-:Y:S02]  /*2470*/  UISETP.NE.AND UP0, UPT, UR13, UR28, UPT ;  /* 0x0000001c0d00728c */ /* 0x000fe4000bf05270 */
[----:B------:R-:W-:Y:S02]  /*2480*/  ULOP3.LUT UR17, UR17, 0xfefffff8, URZ, 0xc0, !UPT ;  /* 0xfefffff811117892 */ /* 0x000fe4000f8ec0ff */
[----:B------:R-:W-:Y:S02]  /*2490*/  UIADD3 UR16, UPT, UPT, UR6, 0xc400, UR16 ;  /* 0x0000c40006107890 */ /* 0x000fe4000fffe010 */
[----:B------:R-:W-:Y:S02]  /*24a0*/  UIADD3.X UR15, UPT, UPT, URZ, UR31, URZ, UP1, !UPT ;  /* 0x0000001fff0f7290 */ /* 0x000fe40008ffe4ff */
[----:B------:R-:W-:Y:S02]  /*24b0*/  UPRMT UR5, URZ, 0x5410, UR24 ;  /* 0x00005410ff057896 */ /* 0x000fe40008000018 */
[----:B------:R-:W-:-:S02]  /*24c0*/  UIADD3 UR8, UPT, UPT, UR6, 0x22400, UR8 ;  /* 0x0002240006087890 */ /* 0x000fc4000fffe008 */
[----:B------:R-:W-:Y:S01]  /*24d0*/  UPRMT UR4, URZ, 0x5410, UR21 ;  /* 0x00005410ff047896 */ /* 0x000fe20008000015 */
[----:B------:R-:W-:Y:S01]  /*24e0*/  UMOV UR32, 0x0 ;  /* 0x0000000000207882 */ /* 0x000fe20000000000 */
[----:B------:R-:W-:Y:S01]  /*24f0*/  UMOV UR33, 0x10000000 ;  /* 0x1000000000217882 */ /* 0x000fe20000000000 */
[----:B------:R-:W-:Y:S01]  /*2500*/  UMOV UR19, UR35 ;  /* 0x0000002300137c82 */ /* 0x000fe20008000000 */
[----:B------:R-:W-:Y:S01]  /*2510*/  UMOV UR20, UR36 ;  /* 0x0000002400147c82 */ /* 0x000fe20008000000 */
[----:B------:R-:W-:Y:S01]  /*2520*/  UMOV UR12, UR36 ;  /* 0x00000024000c7c82 */ /* 0x000fe20008000000 */
[----:B------:R-:W-:Y:S01]  /*2530*/  UMOV UR9, UR17 ;  /* 0x0000001100097c82 */ /* 0x000fe20008000000 */
[----:B------:R-:W-:Y:S01]  /*2540*/  UMOV UR10, UR18 ;  /* 0x00000012000a7c82 */ /* 0x000fe20008000000 */
[----:B------:R-:W-:Y:S01]  /*2550*/  UTMALDG.3D.MULTICAST.2CTA [UR16], [UR14], UR5, desc[UR32] ;  /* 0x000020100e0073b4 */ /* 0x000fe20008211805 */
[----:B------:R1:W-:Y:S02]  /*2560*/  UTMALDG.3D.MULTICAST.2CTA [UR8], [UR22], UR4, desc[UR32] ;  /* 0x00002008160073b4 */ /* 0x0003e40008211804 */
[----:B-1----:R-:W-:Y:S01]  /*2570*/  UMOV UR4, UR7 ;  /* 0x0000000700047c82 */ /* 0x002fe20008000000 */
[----:B---3--:R-:W-:Y:S05]  /*2580*/  BRA.U UP0, `(.L_x_39) ;  /* 0xfffffffd003c7547 */ /* 0x008fea000b83ffff */
.L_x_33:
[C---:B------:R-:W-:Y:S01]  /*2590*/  LEA R3, R11.reuse, UR6, 0x3 ;  /* 0x000000060b037c11 */ /* 0x040fe2000f8e18ff */
[----:B------:R-:W-:Y:S01]  /*25a0*/  NOP ;  /* 0x0000000000007918 */ /* 0x000fe20000000000 */
[----:B-1----:R-:W-:Y:S02]  /*25b0*/  SHF.L.U32 R0, R10, 0x1f, RZ ;  /* 0x0000001f0a007819 */ /* 0x002fe400000006ff */
[----:B------:R-:W-:Y:S02]  /*25c0*/  LEA R5, R11, UR6, 0x4 ;  /* 0x000000060b057c11 */ /* 0x000fe4000f8e20ff */
[----:B--2-4-:R-:W1:Y:S02]  /*25d0*/  SYNCS.PHASECHK.TRANS64.TRYWAIT P0, [R3+URZ+0x100], R0 ;  /* 0x00010000030075a7 */ /* 0x014e6400080011ff */
[----:B-1----:R-:W-:Y:S05]  /*25e0*/  @!P0 BRA `(.L_x_40) ;  /* 0x0000009c00a88947 */ /* 0x002fea0003800000 */
.L_x_155:
[----:B------:R-:W2:Y:S01]  /*25f0*/  LDS.128 R4, [R5+0x170] ;  /* 0x0001700005047984 */ /* 0x000ea20000000c00 */
[----:B------:R-:W-:Y:S01]  /*2600*/  UISETP.GE.AND UP0, UPT, UR42, 0x1, UPT ;  /* 0x000000012a00788c */ /* 0x000fe2000bf06270 */
[----:B------:R-:W-:Y:S01]  /*2610*/  @!PT LDS RZ, [RZ] ;  /* 0x00000000fffff984 */ /* 0x000fe20000000800 */
[----:B------:R-:W-:Y:S01]  /*2620*/  @!PT LDS RZ, [RZ] ;  /* 0x00000000fffff984 */ /* 0x000fe20000000800 */
[----:B------:R-:W-:Y:S01]  /*2630*/  @!PT LDS RZ, [RZ] ;  /* 0x00000000fffff984 */ /* 0x000fe20000000800 */
[----:B------:R-:W-:Y:S01]  /*2640*/  @!PT LDS RZ, [RZ] ;  /* 0x00000000fffff984 */ /* 0x000fe20000000800 */
[----:B------:R3:W-:Y:S06]  /*2650*/  MEMBAR.ALL.CTA ;  /* 0x0000000000007992 */ /* 0x0007ec0000008000 */
[----:B---3--:R-:W3:Y:S01]  /*2660*/  FENCE.VIEW.ASYNC.S ;  /* 0x00000000000073c6 */ /* 0x008ee20000000000 */
[----:B--2---:R-:W-:-:S13]  /*2670*/  LOP3.LUT P0, RZ, R6, 0x1, RZ, 0xc0, !PT ;  /* 0x0000000106ff7812 */ /* 0x004fda000780c0ff */
[----:B---3--:R-:W-:Y:S01]  /*2680*/  VOTEU.ANY UP1, P0 ;  /* 0x0000000000ff7886 */ /* 0x008fe20000020100 */
[----:B------:R-:W-:-:S13]  /*2690*/  PLOP3.LUT P0, PT, PT, PT, UP1, 0x80, 0x8 ;  /* 0x000000000008781c */ /* 0x000fda0003f0f018 */
[----:B-1----:R-:W-:Y:S02]  /*26a0*/  @P0 LOP3.LUT R0, R5, 0xffff, RZ, 0xc0, !PT ;  /* 0x0000ffff05000812 */ /* 0x002fe400078ec0ff */
[----:B------:R-:W-:Y:S02]  /*26b0*/  @P0 MOV R2, R4 ;  /* 0x0000000400020202 */ /* 0x000fe40000000f00 */
[----:B------:R-:W-:Y:S01]  /*26c0*/  @P0 R2UR UR5, R0 ;  /* 0x00000000000502ca */ /* 0x000fe200000e0000 */
[----:B------:R-:W-:Y:S01]  /*26d0*/  VIADD R0, R3, 0x110 ;  /* 0x0000011003007836 */ /* 0x000fe20000000000 */
[----:B------:R-:W-:Y:S02]  /*26e0*/  @P0 SHF.R.U32.HI R4, RZ, 0x10, R5 ;  /* 0x00000010ff040819 */ /* 0x000fe40000011605 */
[----:B------:R-:W-:Y:S02]  /*26f0*/  @P0 R2UR UR8, R2 ;  /* 0x00000000020802ca */ /* 0x000fe400000e0000 */
[----:B------:R-:W-:-:S02]  /*2700*/  PRMT R0, RZ, 0x654, R0 ;  /* 0x00000654ff007816 */ /* 0x000fc40000000000 */
[----:B------:R-:W-:Y:S02]  /*2710*/  @P0 R2UR UR4, R4 ;  /* 0x00000000040402ca */ /* 0x000fe400000e0000 */
[----:B------:R1:W-:Y:S03]  /*2720*/  SYNCS.ARRIVE.TRANS64.RED.A1T0 RZ, [R0+URZ], RZ ;  /* 0x000000ff00ff79a7 */ /* 0x0003e600081004ff */
[----:B------:R-:W-:-:S04]  /*2730*/  @UP1 UMOV UR37, UR5 ;  /* 0x0000000500251c82 */ /* 0x000fc80008000000 */
[----:B------:R-:W-:-:S04]  /*2740*/  @UP1 UMOV UR38, UR8 ;  /* 0x0000000800261c82 */ /* 0x000fc80008000000 */
[----:B------:R-:W-:Y:S01]  /*2750*/  @UP1 UMOV UR36, UR4 ;  /* 0x0000000400241c82 */ /* 0x000fe20008000000 */
[----:B------:R-:W-:Y:S05]  /*2760*/  BRA.U !UP0, `(.L_x_41) ;  /* 0x0000000108d47547 */ /* 0x000fea000b800000 */
[----:B------:R-:W2:Y:S01]  /*2770*/  LDCU.128 UR12, c[0x0][0xb10] ;  /* 0x00016200ff0c77ac */ /* 0x000ea20008000c00 */
[----:B------:R-:W3:Y:S01]  /*2780*/  LDCU UR28, c[0x0][0xb20] ;  /* 0x00016400ff1c77ac */ /* 0x000ee20008000800 */
[----:B------:R-:W4:Y:S01]  /*2790*/  LDCU UR20, c[0x0][0xb0c] ;  /* 0x00016180ff1477ac */ /* 0x000f220008000800 */
[----:B------:R-:W1:Y:S01]  /*27a0*/  LDCU.64 UR10, c[0x0][0xb28] ;  /* 0x00016500ff0a77ac */ /* 0x000e620008000a00 */
[----:B------:R-:W-:Y:S02]  /*27b0*/  UISETP.NE.AND UP3, UPT, UR42, 0x1, UPT ;  /* 0x000000012a00788c */ /* 0x000fe4000bf65270 */
[----:B--2---:R-:W-:Y:S02]  /*27c0*/  UIMAD.WIDE.U32 UR8, UR39, UR15, URZ ;  /* 0x0000000f270872a5 */ /* 0x004fe4000f8e00ff */
[----:B------:R-:W-:Y:S02]  /*27d0*/  UIMAD.WIDE.U32 UR4, UR40, UR12, URZ ;  /* 0x0000000c280472a5 */ /* 0x000fe4000f8e00ff */
[----:B------:R-:W-:-:S02]  /*27e0*/  UISETP.NE.AND UP0, UPT, UR14, 0x1, UPT ;  /* 0x000000010e00788c */ /* 0x000fc4000bf05270 */
[----:B------:R-:W-:Y:S01]  /*27f0*/  UIMAD.WIDE.U32 UR22, UR37, UR15, URZ ;  /* 0x0000000f251672a5 */ /* 0x000fe2000f8e00ff */
[----:B------:R-:W-:Y:S02]  /*2800*/  UMOV UR8, UR9 ;  /* 0x0000000900087c82 */ /* 0x000fe40008000000 */
[----:B------:R-:W-:Y:S01]  /*2810*/  UMOV UR4, UR5 ;  /* 0x0000000500047c82 */ /* 0x000fe20008000000 */
[----:B---3--:R-:W-:Y:S02]  /*2820*/  USHF.R.U32.HI UR8, URZ, UR28, UR8 ;  /* 0x0000001cff087299 */ /* 0x008fe40008011608 */
[----:B----4-:R-:W-:Y:S02]  /*2830*/  UISETP.NE.AND UP2, UPT, UR20, 0x1, UPT ;  /* 0x000000011400788c */ /* 0x010fe4000bf45270 */
[----:B------:R-:W-:Y:S02]  /*2840*/  USHF.R.U32.HI UR4, URZ, UR13, UR4 ;  /* 0x0000000dff047299 */ /* 0x000fe40008011604 */
[----:B------:R-:W-:-:S02]  /*2850*/  USEL UR5, UR39, UR8, !UP0 ;  /* 0x0000000827057287 */ /* 0x000fc4000c000000 */
[----:B------:R-:W-:Y:S02]  /*2860*/  USEL UR8, UR40, UR4, !UP2 ;  /* 0x0000000428087287 */ /* 0x000fe4000d000000 */
[----:B-1----:R-:W-:Y:S01]  /*2870*/  UIMAD.WIDE.U32 UR16, UR5, UR10, URZ ;  /* 0x0000000a051072a5 */ /* 0x002fe2000f8e00ff */
[----:B------:R-:W-:Y:S01]  /*2880*/  UMOV UR4, UR23 ;  /* 0x0000001700047c82 */ /* 0x000fe20008000000 */
[----:B------:R-:W-:Y:S02]  /*2890*/  UIMAD.WIDE.U32 UR18, UR38, UR12, URZ ;  /* 0x0000000c261272a5 */ /* 0x000fe4000f8e00ff */
[----:B------:R-:W-:-:S03]  /*28a0*/  UIMAD.WIDE.U32 UR22, UR8, UR10, URZ ;  /* 0x0000000a081672a5 */ /* 0x000fc6000f8e00ff */
[----:B------:R-:W-:Y:S01]  /*28b0*/  UMOV UR16, UR17 ;  /* 0x0000001100107c82 */ /* 0x000fe20008000000 */
[----:B------:R-:W-:Y:S02]  /*28c0*/  USHF.R.U32.HI UR4, URZ, UR28, UR4 ;  /* 0x0000001cff047299 */ /* 0x000fe40008011604 */
[----:B------:R-:W-:Y:S01]  /*28d0*/  @UP3 USHF.R.U32.HI UR5, URZ, UR11, UR16 ;  /* 0x0000000bff053299 */ /* 0x000fe20008011610 */
[----:B------:R-:W-:Y:S01]  /*28e0*/  UMOV UR18, UR19 ;  /* 0x0000001300127c82 */ /* 0x000fe20008000000 */
[----:B------:R-:W-:Y:S01]  /*28f0*/  UMOV UR22, UR23 ;  /* 0x0000001700167c82 */ /* 0x000fe20008000000 */
[----:B------:R-:W-:Y:S02]  /*2900*/  USHF.R.U32.HI UR13, URZ, UR13, UR18 ;  /* 0x0000000dff0d7299 */ /* 0x000fe40008011612 */
[----:B------:R-:W-:Y:S02]  /*2910*/  USEL UR4, UR37, UR4, !UP0 ;  /* 0x0000000425047287 */ /* 0x000fe4000c000000 */
[----:B------:R-:W-:-:S02]  /*2920*/  @UP3 USHF.R.U32.HI UR8, URZ, UR11, UR22 ;  /* 0x0000000bff083299 */ /* 0x000fc40008011616 */
[----:B------:R-:W-:Y:S02]  /*2930*/  UIMAD UR9, UR42, UR5, URZ ;  /* 0x000000052a0972a4 */ /* 0x000fe4000f8e02ff */
[----:B------:R-:W-:Y:S02]  /*2940*/  USEL UR5, UR38, UR13, !UP2 ;  /* 0x0000000d26057287 */ /* 0x000fe4000d000000 */
[----:B------:R-:W-:Y:S02]  /*2950*/  UIMAD UR12, UR42, UR8, URZ ;  /* 0x000000082a0c72a4 */ /* 0x000fe4000f8e02ff */
[----:B------:R-:W-:Y:S02]  /*2960*/  UISETP.GE.AND UP0, UPT, UR4, UR9, UPT ;  /* 0x000000090400728c */ /* 0x000fe4000bf06270 */
[----:B------:R-:W-:Y:S02]  /*2970*/  UIMAD.WIDE.U32 UR16, UR4, UR10, URZ ;  /* 0x0000000a041072a5 */ /* 0x000fe4000f8e00ff */
[----:B------:R-:W-:-:S02]  /*2980*/  UISETP.GE.OR UP0, UPT, UR5, UR12, UP0 ;  /* 0x0000000c0500728c */ /* 0x000fc40008706670 */
        /* <DEDUP_REMOVED lines=19> */
.L_x_41:
[----:B------:R-:W2:Y:S02]  /*2ac0*/  LDCU UR4, c[0x0][0xb30] ;  /* 0x00016600ff0477ac */ /* 0x000ea40008000800 */
[----:B--2---:R-:W-:-:S09]  /*2ad0*/  UISETP.NE.AND UP0, UPT, UR4, 0x1, UPT ;  /* 0x000000010400788c */ /* 0x004fd2000bf05270 */
[----:B------:R-:W-:Y:S05]  /*2ae0*/  BRA.U UP0, `(.L_x_42) ;  /* 0x0000000100447547 */ /* 0x000fea000b800000 */
[----:B------:R-:W2:Y:S01]  /*2af0*/  LDCU.128 UR12, c[0x0][0xb10] ;  /* 0x00016200ff0c77ac */ /* 0x000ea20008000c00 */
[----:B------:R-:W3:Y:S01]  /*2b00*/  LDCU UR10, c[0x0][0xb0c] ;  /* 0x00016180ff0a77ac */ /* 0x000ee20008000800 */
[----:B------:R-:W4:Y:S01]  /*2b10*/  LDCU UR11, c[0x0][0xb20] ;  /* 0x00016400ff0b77ac */ /* 0x000f220008000800 */
[----:B--2---:R-:W-:Y:S02]  /*2b20*/  UIMAD.WIDE.U32 UR8, UR38, UR12, URZ ;  /* 0x0000000c260872a5 */ /* 0x004fe4000f8e00ff */
[----:B------:R-:W-:Y:S02]  /*2b30*/  UIMAD.WIDE.U32 UR4, UR37, UR15, URZ ;  /* 0x0000000f250472a5 */ /* 0x000fe4000f8e00ff */
[----:B---3--:R-:W-:Y:S02]  /*2b40*/  UISETP.NE.AND UP2, UPT, UR10, 0x1, UPT ;  /* 0x000000010a00788c */ /* 0x008fe4000bf45270 */
[----:B------:R-:W-:Y:S01]  /*2b50*/  UISETP.NE.AND UP0, UPT, UR14, 0x1, UPT ;  /* 0x000000010e00788c */ /* 0x000fe2000bf05270 */
[----:B------:R-:W-:-:S02]  /*2b60*/  UMOV UR8, UR9 ;  /* 0x0000000900087c82 */ /* 0x000fc40008000000 */
[----:B------:R-:W-:Y:S01]  /*2b70*/  UMOV UR4, UR5 ;  /* 0x0000000500047c82 */ /* 0x000fe20008000000 */
[----:B------:R-:W-:Y:S02]  /*2b80*/  USHF.R.U32.HI UR13, URZ, UR13, UR8 ;  /* 0x0000000dff0d7299 */ /* 0x000fe40008011608 */
[----:B----4-:R-:W-:Y:S02]  /*2b90*/  USHF.R.U32.HI UR4, URZ, UR11, UR4 ;  /* 0x0000000bff047299 */ /* 0x010fe40008011604 */
[----:B------:R-:W-:Y:S02]  /*2ba0*/  USEL UR5, UR38, UR13, !UP2 ;  /* 0x0000000d26057287 */ /* 0x000fe4000d000000 */
[----:B------:R-:W-:-:S04]  /*2bb0*/  USEL UR4, UR37, UR4, !UP0 ;  /* 0x0000000425047287 */ /* 0x000fc8000c000000 */
[----:B------:R-:W-:Y:S02]  /*2bc0*/  UIADD3 UR8, UPT, UPT, UR5, -UR4, URZ ;  /* 0x8000000405087290 */ /* 0x000fe4000fffe0ff */
[----:B------:R-:W-:Y:S02]  /*2bd0*/  UIADD3 UR4, UPT, UPT, -UR5, UR4, URZ ;  /* 0x0000000405047290 */ /* 0x000fe4000fffe1ff */
[----:B------:R-:W-:Y:S02]  /*2be0*/  UIMAD UR37, UR8, UR14, UR37 ;  /* 0x0000000e082572a4 */ /* 0x000fe4000f8e0225 */
[----:B------:R-:W-:-:S12]  /*2bf0*/  UIMAD UR38, UR4, UR10, UR38 ;  /* 0x0000000a042672a4 */ /* 0x000fd8000f8e0226 */
.L_x_42:
[----:B------:R-:W-:Y:S01]  /*2c00*/  VIADD R11, R11, 0x1 ;  /* 0x000000010b0b7836 */ /* 0x000fe20000000000 */
[----:B------:R-:W-:Y:S01]  /*2c10*/  R2UR UR4, R164 ;  /* 0x00000000a40472ca */ /* 0x000fe200000e0000 */
[----:B------:R-:W-:Y:S01]  /*2c20*/  UIADD3 UR16, UPT, UPT, UR38, UR61, URZ ;  /* 0x0000003d26107290 */ /* 0x000fe2000fffe0ff */
[----:B------:R-:W-:Y:S02]  /*2c30*/  PLOP3.LUT P1, PT, PT, PT, PT, 0x80, 0x8 ;  /* 0x000000000008781c */ /* 0x000fe40003f2f070 */
[----:B------:R-:W-:-:S04]  /*2c40*/  ISETP.NE.AND P0, PT, R11, 0x2, PT ;  /* 0x000000020b00780c */ /* 0x000fc80003f05270 */
[----:B------:R-:W-:Y:S02]  /*2c50*/  SEL R3, RZ, 0x1, P0 ;  /* 0x00000001ff037807 */ /* 0x000fe40000000000 */
[----:B------:R-:W-:Y:S02]  /*2c60*/  SEL R11, R11, RZ, P0 ;  /* 0x000000ff0b0b7207 */ /* 0x000fe40000000000 */
[----:B------:R-:W-:Y:S01]  /*2c70*/  LOP3.LUT R10, R10, R3, RZ, 0x3c, !PT ;  /* 0x000000030a0a7212 */ /* 0x000fe200078e3cff */
[----:B------:R-:W-:Y:S01]  /*2c80*/  UIADD3 UR20, UPT, UPT, UR37, UR4, URZ ;  /* 0x0000000425147290 */ /* 0x000fe2000fffe0ff */
[----:B------:R-:W-:Y:S11]  /*2c90*/  BRA.U UP1, `(.L_x_43) ;  /* 0xfffffff101187547 */ /* 0x000ff6000b83ffff */
[----:B------:R-:W-:Y:S01]  /*2ca0*/  UIADD3 UR8, UPT, UPT, UR6, 0x58, URZ ;  /* 0x0000005806087890 */ /* 0x000fe2000fffe0ff */
[----:B------:R-:W-:-:S03]  /*2cb0*/  SHF.L.U32 R3, R12, 0x1f, RZ ;  /* 0x0000001f0c037819 */ /* 0x000fc600000006ff */
[----:B------:R-:W-:-:S09]  /*2cc0*/  ULEA UR4, UR7, UR8, 0x3 ;  /* 0x0000000807047291 */ /* 0x000fd2000f8e18ff */
[----:B------:R-:W2:Y:S02]  /*2cd0*/  SYNCS.PHASECHK.TRANS64.TRYWAIT P0, [UR4], R3 ;  /* 0x00000003ff0075a7 */ /* 0x000ea40008001104 */
[----:B--2---:R-:W-:Y:S05]  /*2ce0*/  @!P0 BRA `(.L_x_44) ;  /* 0x0000009400fc8947 */ /* 0x004fea0003800000 */
.L_x_157:
[----:B------:R-:W-:-:S04]  /*2cf0*/  UIADD3 UR4, UPT, UPT, UR7, 0x1, URZ ;  /* 0x0000000107047890 */ /* 0x000fc8000fffe0ff */
[----:B------:R-:W-:-:S04]  /*2d00*/  UISETP.NE.AND UP0, UPT, UR4, 0xb, UPT ;  /* 0x0000000b0400788c */ /* 0x000fc8000bf05270 */
[----:B------:R-:W-:Y:S02]  /*2d10*/  USEL UR6, URZ, 0x1, UP0 ;  /* 0x00000001ff067887 */ /* 0x000fe40008000000 */
[----:B------:R-:W-:-:S04]  /*2d20*/  USEL UR4, UR4, URZ, UP0 ;  /* 0x000000ff04047287 */ /* 0x000fc80008000000 */
[----:B------:R-:W-:Y:S01]  /*2d30*/  ULEA UR5, UR4, UR8, 0x3 ;  /* 0x0000000804057291 */ /* 0x000fe2000f8e18ff */
[----:B------:R-:W-:-:S04]  /*2d40*/  LOP3.LUT R2, R12, UR6, RZ, 0x3c, !PT ;  /* 0x000000060c027c12 */ /* 0x000fc8000f8e3cff */
[----:B-1----:R-:W-:-:S04]  /*2d50*/  SHF.L.U32 R3, R2, 0x1f, RZ ;  /* 0x0000001f02037819 */ /* 0x002fc800000006ff */
[----:B------:R-:W1:Y:S02]  /*2d60*/  SYNCS.PHASECHK.TRANS64.TRYWAIT P0, [UR5], R3 ;  /* 0x00000003ff0075a7 */ /* 0x000e640008001105 */
[----:B-1----:R-:W-:Y:S05]  /*2d70*/  @!P0 BRA `(.L_x_45) ;  /* 0x0000009400f08947 */ /* 0x002fea0003800000 */
.L_x_159:
        /* <DEDUP_REMOVED lines=9> */
.L_x_161:
        /* <DEDUP_REMOVED lines=9> */
.L_x_163:
        /* <DEDUP_REMOVED lines=9> */
.L_x_165:
        /* <DEDUP_REMOVED lines=9> */
.L_x_167:
        /* <DEDUP_REMOVED lines=9> */
.L_x_169:
        /* <DEDUP_REMOVED lines=9> */
.L_x_171:
        /* <DEDUP_REMOVED lines=9> */
.L_x_173:
        /* <DEDUP_REMOVED lines=9> */
.L_x_175:
[----:B------:R-:W-:-:S04]  /*3200*/  UIADD3 UR4, UPT, UPT, UR4, 0x1, URZ ;  /* 0x0000000104047890 */ /* 0x000fc8000fffe0ff */
[----:B------:R-:W-:-:S04]  /*3210*/  UISETP.NE.AND UP0, UPT, UR4, 0xb, UPT ;  /* 0x0000000b0400788c */ /* 0x000fc8000bf05270 */
[----:B------:R-:W-:Y:S02]  /*3220*/  USEL UR5, URZ, 0x1, UP0 ;  /* 0x00000001ff057887 */ /* 0x000fe40008000000 */
[----:B------:R-:W-:-:S04]  /*3230*/  USEL UR4, UR4, URZ, UP0 ;  /* 0x000000ff04047287 */ /* 0x000fc80008000000 */
[----:B------:R-:W-:Y:S01]  /*3240*/  ULEA UR4, UR4, UR8, 0x3 ;  /* 0x0000000804047291 */ /* 0x000fe2000f8e18ff */
[----:B-1----:R-:W-:-:S04]  /*3250*/  LOP3.LUT R3, R2, UR5, RZ, 0x3c, !PT ;  /* 0x0000000502037c12 */ /* 0x002fc8000f8e3cff */
[----:B------:R-:W-:Y:S01]  /*3260*/  SHF.L.U32 R3, R3, 0x1f, RZ ;  /* 0x0000001f03037819 */ /* 0x000fe200000006ff */
[----:B------:R-:W-:-:S07]  /*3270*/  IMAD.U32 R0, RZ, RZ, UR4 ;  /* 0x00000004ff007e24 */ /* 0x000fce000f8e00ff */
.L_x_54:
[----:B-1----:R1:W2:Y:S02]  /*3280*/  SYNCS.PHASECHK.TRANS64.TRYWAIT P0, [R0+URZ], R3 ;  /* 0x00000003000075a7 */ /* 0x0022a400080011ff */
[----:B--2---:R-:W-:Y:S05]  /*3290*/  @!P0 NANOSLEEP.SYNCS 0x989680 ;  /* 0x009896800000895d */ /* 0x004fea0003900000 */
[----:B------:R-:W2:Y:S02]  /*32a0*/  @!P0 SYNCS.PHASECHK.TRANS64 P0, [R0+URZ], R3 ;  /* 0x00000003000085a7 */ /* 0x000ea400080010ff */
[----:B--2---:R-:W-:Y:S05]  /*32b0*/  @P0 EXIT ;  /* 0x000000000000094d */ /* 0x004fea0003800000 */
[----:B------:R-:W-:Y:S05]  /*32c0*/  BRA `(.L_x_54) ;  /* 0xfffffffc00ec7947 */ /* 0x000fea000383ffff */
.L_x_23:
[----:B------:R-:W-:-:S04]  /*32d0*/  UISETP.NE.AND UP0, UPT, UR45, URZ, UPT ;  /* 0x000000ff2d00728c */ /* 0x000fc8000bf05270 */
[----:B------:R-:W-:-:S09]  /*32e0*/  UISETP.NE.OR UP0, UPT, UR25, 0x1, UP0 ;  /* 0x000000011900788c */ /* 0x000fd20008705670 */
[----:B------:R-:W-:Y:S05]  /*32f0*/  BRA.U UP0, `(.L_x_55) ;  /* 0x0000000500487547 */ /* 0x000fea000b800000 */
[----:B------:R-:W-:Y:S01]  /*3300*/  ISETP.GE.U32.AND P2, PT, R0, 0x10, PT ;  /* 0x000000100000780c */ /* 0x000fe20003f46070 */
[----:B------:R-:W-:Y:S01]  /*3310*/  IMAD.MOV.U32 R12, RZ, RZ, 0x1 ;  /* 0x00000001ff0c7424 */ /* 0x000fe200078e00ff */
[----:B------:R-:W-:Y:S02]  /*3320*/  CS2R R10, SRZ ;  /* 0x00000000000a7805 */ /* 0x000fe4000001ff00 */
[----:B------:R-:W-:Y:S01]  /*3330*/  CS2R R8, SRZ ;  /* 0x0000000000087805 */ /* 0x000fe2000001ff00 */
[----:B------:R-:W-:Y:S01]  /*3340*/  UMOV UR6, 0x400 ;  /* 0x0000040000067882 */ /* 0x000fe20000000000 */
[----:B------:R-:W-:Y:S01]  /*3350*/  UMOV UR5, URZ ;  /* 0x000000ff00057c82 */ /* 0x000fe20008000000 */
[----:B------:R-:W-:-:S12]  /*3360*/  ULEA UR6, UR45, UR6, 0x18 ;  /* 0x000000062d067291 */ /* 0x000fd8000f8ec0ff */
.L_x_59:
[----:B------:R-:W-:Y:S02]  /*3370*/  LEA R2, R8, UR6, 0x3 ;  /* 0x0000000608027c11 */ /* 0x000fe4000f8e18ff */
[----:B------:R-:W-:-:S03]  /*3380*/  SHF.L.U32 R5, R9, 0x1f, RZ ;  /* 0x0000001f09057819 */ /* 0x000fc600000006ff */
[----:B------:R-:W-:Y:S01]  /*3390*/  VIADD R4, R2, 0x150 ;  /* 0x0000015002047836 */ /* 0x000fe20000000000 */
[----:B------:R-:W1:Y:S02]  /*33a0*/  SYNCS.PHASECHK.TRANS64.TRYWAIT P0, [R2+URZ+0x140], R5 ;  /* 0x00014005020075a7 */ /* 0x000e6400080011ff */
[----:B-1----:R-:W-:Y:S05]  /*33b0*/  @!P0 BRA `(.L_x_56) ;  /* 0x0000009400388947 */ /* 0x002fea0003800000 */
.L_x_176:
[----:B------:R-:W-:Y:S01]  /*33c0*/  ULEA UR4, UR5, UR6, 0x3 ;  /* 0x0000000605047291 */ /* 0x000fe2000f8e18ff */
[----:B------:R-:W-:Y:S02]  /*33d0*/  PRMT R4, RZ, 0x654, R4 ;  /* 0x00000654ff047816 */ /* 0x000fe40000000004 */
[----:B-1----:R-:W-:Y:S01]  /*33e0*/  SHF.L.U32 R5, R12, 0x1f, RZ ;  /* 0x0000001f0c057819 */ /* 0x002fe200000006ff */
[----:B------:R-:W-:Y:S01]  /*33f0*/  UIADD3 UR7, UPT, UPT, UR4, 0x100, URZ ;  /* 0x0000010004077890 */ /* 0x000fe2000fffe0ff */
[----:B------:R1:W-:Y:S05]  /*3400*/  SYNCS.ARRIVE.TRANS64.RED.A1T0 RZ, [R4+URZ], RZ ;  /* 0x000000ff04ff79a7 */ /* 0x0003ea00081004ff */
[----:B------:R-:W-:Y:S01]  /*3410*/  IMAD.U32 R7, RZ, RZ, UR7 ;  /* 0x00000007ff077e24 */ /* 0x000fe2000f8e00ff */
[----:B------:R-:W2:Y:S04]  /*3420*/  SYNCS.PHASECHK.TRANS64.TRYWAIT P0, [UR4+0x110], R5 ;  /* 0x00011005ff0075a7 */ /* 0x000ea80008001104 */
[----:B------:R-:W-:Y:S01]  /*3430*/  PRMT R6, R0, 0x654, R7 ;  /* 0x0000065400067816 */ /* 0x000fe20000000007 */
[----:B-1----:R-:W-:Y:S01]  /*3440*/  @!P2 IMAD.MOV.U32 R4, RZ, RZ, 0x10 ;  /* 0x00000010ff04a424 */ /* 0x002fe200078e00ff */
[----:B--2---:R-:W-:Y:S06]  /*3450*/  @!P0 BRA `(.L_x_57) ;  /* 0x0000009400248947 */ /* 0x004fec0003800000 */
.L_x_178:
[----:B------:R-:W-:Y:S01]  /*3460*/  ULEA UR8, UR5, UR6, 0x4 ;  /* 0x0000000605087291 */ /* 0x000fe2000f8e20ff */
[----:B------:R-:W-:Y:S01]  /*3470*/  SEL R3, R6, R3, !P2 ;  /* 0x0000000306037207 */ /* 0x000fe20005000000 */
[----:B------:R-:W-:Y:S01]  /*3480*/  UIADD3 UR9, UPT, UPT, UR4, 0x100, URZ ;  /* 0x0000010004097890 */ /* 0x000fe2000fffe0ff */
[----:B-1----:R-:W-:Y:S01]  /*3490*/  LEA R2, R11, UR6, 0x3 ;  /* 0x000000060b027c11 */ /* 0x002fe2000f8e18ff */
[----:B------:R-:W-:Y:S01]  /*34a0*/  UIADD3 UR8, UPT, UPT, UR8, 0x170, URZ ;  /* 0x0000017008087890 */ /* 0x000fe2000fffe0ff */
[----:B------:R-:W-:Y:S01]  /*34b0*/  SHF.L.U32 R5, R10, 0x1f, RZ ;  /* 0x0000001f0a057819 */ /* 0x000fe200000006ff */
[----:B------:R1:W-:Y:S01]  /*34c0*/  @!P2 SYNCS.ARRIVE.TRANS64.RED RZ, [R3+URZ], R4 ;  /* 0x0000000403ffa9a7 */ /* 0x0003e200080004ff */
[----:B------:R-:W-:Y:S01]  /*34d0*/  UIADD3 UR4, UPT, UPT, UR5, 0x1, URZ ;  /* 0x0000000105047890 */ /* 0x000fe2000fffe0ff */
[----:B------:R-:W-:-:S03]  /*34e0*/  VIADD R8, R8, 0x1 ;  /* 0x0000000108087836 */ /* 0x000fc60000000000 */
[----:B------:R-:W-:Y:S02]  /*34f0*/  UISETP.NE.AND UP0, UPT, UR4, 0x2, UPT ;  /* 0x000000020400788c */ /* 0x000fe4000bf05270 */
[----:B------:R-:W-:Y:S06]  /*3500*/  UGETNEXTWORKID.BROADCAST [UR8], [UR9] ;  /* 0x00000000080073ca */ /* 0x000fec0008000100 */
[----:B------:R-:W-:Y:S01]  /*3510*/  USEL UR7, URZ, 0x1, UP0 ;  /* 0x00000001ff077887 */ /* 0x000fe20008000000 */
[----:B------:R-:W-:Y:S01]  /*3520*/  ISETP.NE.AND P0, PT, R8, 0x2, PT ;  /* 0x000000020800780c */ /* 0x000fe20003f05270 */
[----:B------:R-:W-:Y:S01]  /*3530*/  USEL UR5, UR4, URZ, UP0 ;  /* 0x000000ff04057287 */ /* 0x000fe20008000000 */
[----:B------:R-:W2:Y:S03]  /*3540*/  SYNCS.PHASECHK.TRANS64.TRYWAIT P1, [R2+URZ+0x100], R5 ;  /* 0x00010005020075a7 */ /* 0x000ea600080211ff */
[----:B------:R-:W-:Y:S01]  /*3550*/  LOP3.LUT R12, R12, UR7, RZ, 0x3c, !PT ;  /* 0x000000070c0c7c12 */ /* 0x000fe2000f8e3cff */
[----:B-12---:R-:W-:Y:S07]  /*3560*/  @!P1 BRA `(.L_x_58) ;  /* 0x0000009000f89947 */ /* 0x006fee0003800000 */
.L_x_179:
[C---:B------:R-:W-:Y:S01]  /*3570*/  LEA R4, R11.reuse, UR6, 0x4 ;  /* 0x000000060b047c11 */ /* 0x040fe2000f8e20ff */
[----:B-1----:R-:W-:Y:S01]  /*3580*/  VIADD R2, R2, 0x110 ;  /* 0x0000011002027836 */ /* 0x002fe20000000000 */
[----:B------:R-:W-:Y:S01]  /*3590*/  SEL R8, R8, RZ, P0 ;  /* 0x000000ff08087207 */ /* 0x000fe20000000000 */
[----:B------:R-:W-:-:S03]  /*35a0*/  VIADD R11, R11, 0x1 ;  /* 0x000000010b0b7836 */ /* 0x000fc60000000000 */
[----:B------:R-:W1:Y:S01]  /*35b0*/  LDS.128 R4, [R4+0x170] ;  /* 0x0001700004047984 */ /* 0x000e620000000c00 */
[----:B------:R-:W-:Y:S02]  /*35c0*/  PRMT R2, RZ, 0x654, R2 ;  /* 0x00000654ff027816 */ /* 0x000fe40000000002 */
[C---:B------:R-:W-:Y:S01]  /*35d0*/  ISETP.NE.AND P1, PT, R11.reuse, 0x2, PT ;  /* 0x000000020b00780c */ /* 0x040fe20003f25270 */
[----:B------:R-:W-:Y:S01]  /*35e0*/  @!PT LDS RZ, [RZ] ;  /* 0x00000000fffff984 */ /* 0x000fe20000000800 */
[----:B------:R-:W-:Y:S01]  /*35f0*/  @!PT LDS RZ, [RZ] ;  /* 0x00000000fffff984 */ /* 0x000fe20000000800 */
[----:B------:R-:W-:Y:S01]  /*3600*/  @!PT LDS RZ, [RZ] ;  /* 0x00000000fffff984 */ /* 0x000fe20000000800 */
[----:B------:R-:W-:Y:S01]  /*3610*/  @!PT LDS RZ, [RZ] ;  /* 0x00000000fffff984 */ /* 0x000fe20000000800 */
[----:B------:R2:W-:Y:S06]  /*3620*/  MEMBAR.ALL.CTA ;  /* 0x0000000000007992 */ /* 0x0005ec0000008000 */
[----:B--2---:R-:W2:Y:S01]  /*3630*/  FENCE.VIEW.ASYNC.S ;  /* 0x00000000000073c6 */ /* 0x004ea20000000000 */
[----:B------:R-:W-:Y:S01]  /*3640*/  SEL R11, R11, RZ, P1 ;  /* 0x000000ff0b0b7207 */ /* 0x000fe20000800000 */
[----:B--2---:R2:W-:Y:S01]  /*3650*/  SYNCS.ARRIVE.TRANS64.RED.A1T0 RZ, [R2+URZ], RZ ;  /* 0x000000ff02ff79a7 */ /* 0x0045e200081004ff */
[----:B-1----:R-:W-:-:S02]  /*3660*/  LOP3.LUT P3, RZ, R6, 0x1, RZ, 0xc0, !PT ;  /* 0x0000000106ff7812 */ /* 0x002fc4000786c0ff */
[----:B------:R-:W-:-:S04]  /*3670*/  SEL R5, RZ, 0x1, P1 ;  /* 0x00000001ff057807 */ /* 0x000fc80000800000 */
[----:B------:R-:W-:Y:S02]  /*3680*/  LOP3.LUT R10, R10, R5, RZ, 0x3c, !PT ;  /* 0x000000050a0a7212 */ /* 0x000fe400078e3cff */
[----:B--2---:R-:W-:-:S04]  /*3690*/  SEL R2, RZ, 0x1, P0 ;  /* 0x00000001ff027807 */ /* 0x004fc80000000000 */
[----:B------:R-:W-:Y:S01]  /*36a0*/  LOP3.LUT R9, R9, R2, RZ, 0x3c, !PT ;  /* 0x0000000209097212 */ /* 0x000fe200078e3cff */
[----:B------:R-:W-:Y:S06]  /*36b0*/  @P3 BRA `(.L_x_59) ;  /* 0xfffffffc002c3947 */ /* 0x000fec000383ffff */
[----:B------:R-:W-:Y:S01]  /*36c0*/  ULEA UR4, UR5, UR6, 0x3 ;  /* 0x0000000605047291 */ /* 0x000fe2000f8e18ff */
[----:B------:R-:W-:-:S08]  /*36d0*/  SHF.L.U32 R3, R12, 0x1f, RZ ;  /* 0x0000001f0c037819 */ /* 0x000fd000000006ff */
[----:B------:R-:W1:Y:S02]  /*36e0*/  SYNCS.PHASECHK.TRANS64 P0, [UR4+0x110], R3 ;  /* 0x00011003ff0075a7 */ /* 0x000e640008001004 */
[----:B-1----:R-:W-:Y:S05]  /*36f0*/  @P0 BRA `(.L_x_60) ;  /* 0x0000000000080947 */ /* 0x002fea0003800000 */
[----:B------:R-:W1:Y:S02]  /*3700*/  SYNCS.PHASECHK.TRANS64.TRYWAIT P0, [UR4+0x110], R3 ;  /* 0x00011003ff0075a7 */ /* 0x000e640008001104 */
[----:B-1----:R-:W-:Y:S05]  /*3710*/  @!P0 BRA `(.L_x_61) ;  /* 0x0000009000a08947 */ /* 0x002fea0003800000 */
.L_x_60:
[----:B------:R-:W-:-:S04]  /*3720*/  UIADD3 UR7, UPT, UPT, UR5, 0x1, URZ ;  /* 0x0000000105077890 */ /* 0x000fc8000fffe0ff */
[----:B------:R-:W-:-:S04]  /*3730*/  UISETP.NE.AND UP0, UPT, UR7, 0x2, UPT ;  /* 0x000000020700788c */ /* 0x000fc8000bf05270 */
[----:B------:R-:W-:Y:S02]  /*3740*/  USEL UR8, URZ, 0x1, UP0 ;  /* 0x00000001ff087887 */ /* 0x000fe40008000000 */
[----:B------:R-:W-:-:S04]  /*3750*/  USEL UR7, UR7, URZ, UP0 ;  /* 0x000000ff07077287 */ /* 0x000fc80008000000 */
[----:B------:R-:W-:Y:S01]  /*3760*/  ULEA UR7, UR7, UR6, 0x3 ;  /* 0x0000000607077291 */ /* 0x000fe2000f8e18ff */
[----:B-1----:R-:W-:-:S04]  /*3770*/  LOP3.LUT R3, R12, UR8, RZ, 0x3c, !PT ;  /* 0x000000080c037c12 */ /* 0x002fc8000f8e3cff */
[----:B------:R-:W-:-:S04]  /*3780*/  SHF.L.U32 R0, R3, 0x1f, RZ ;  /* 0x0000001f03007819 */ /* 0x000fc800000006ff */
[----:B------:R-:W1:Y:S02]  /*3790*/  SYNCS.PHASECHK.TRANS64 P0, [UR7+0x110], R0 ;  /* 0x00011000ff0075a7 */ /* 0x000e640008001007 */
[----:B-1----:R-:W-:Y:S05]  /*37a0*/  @P0 EXIT ;  /* 0x000000000000094d */ /* 0x002fea0003800000 */
[----:B------:R-:W-:Y:S02]  /*37b0*/  SHF.L.U32 R3, R3, 0x1f, RZ ;  /* 0x0000001f03037819 */ /* 0x000fe400000006ff */
[----:B------:R-:W-:-:S07]  /*37c0*/  MOV R0, UR7 ;  /* 0x0000000700007c02 */ /* 0x000fce0008000f00 */
.L_x_62:
[----:B-1----:R1:W2:Y:S02]  /*37d0*/  SYNCS.PHASECHK.TRANS64.TRYWAIT P0, [R0+URZ+0x110], R3 ;  /* 0x00011003000075a7 */ /* 0x0022a400080011ff */
[----:B--2---:R-:W-:Y:S05]  /*37e0*/  @!P0 NANOSLEEP.SYNCS 0x989680 ;  /* 0x009896800000895d */ /* 0x004fea0003900000 */
[----:B------:R-:W2:Y:S02]  /*37f0*/  @!P0 SYNCS.PHASECHK.TRANS64 P0, [R0+URZ+0x110], R3 ;  /* 0x00011003000085a7 */ /* 0x000ea400080010ff */
[----:B--2---:R-:W-:Y:S05]  /*3800*/  @P0 EXIT ;  /* 0x000000000000094d */ /* 0x004fea0003800000 */
[----:B------:R-:W-:Y:S05]  /*3810*/  BRA `(.L_x_62) ;  /* 0xfffffffc00ec7947 */ /* 0x000fea000383ffff */
.L_x_55:
[----:B------:R-:W-:Y:S05]  /*3820*/  BRA.U UP4, `(.L_x_63) ;  /* 0x0000001104587547 */ /* 0x000fea000b800000 */
[----:B------:R-:W-:Y:S01]  /*3830*/  UMOV UR4, 0x40 ;  /* 0x0000004000047882 */ /* 0x000fe20000000000 */
[----:B------:R-:W-:Y:S01]  /*3840*/  NOP ;  /* 0x0000000000007918 */ /* 0x000fe20000000000 */
[----:B------:R-:W-:Y:S01]  /*3850*/  ULEA UR5, UR45, UR4, 0x18 ;  /* 0x000000042d057291 */ /* 0x000fe2000f8ec0ff */
[----:B------:R-:W-:Y:S02]  /*3860*/  UMOV UR6, 0x400 ;  /* 0x0000040000067882 */ /* 0x000fe40000000000 */
[----:B------:R-:W-:-:S06]  /*3870*/  ULEA UR6, UR45, UR6, 0x18 ;  /* 0x000000062d067291 */ /* 0x000fcc000f8ec0ff */
[----:B------:R-:W1:Y:S02]  /*3880*/  LDS.U8 R0, [UR5+0x1c] ;  /* 0x00001c05ff007984 */ /* 0x000e640008000000 */
[----:B-1----:R-:W-:-:S13]  /*3890*/  ISETP.NE.AND P0, PT, R0, RZ, PT ;  /* 0x000000ff0000720c */ /* 0x002fda0003f05270 */
[----:B------:R-:W-:Y:S05]  /*38a0*/  @P0 BRA `(.L_x_64) ;  /* 0x0000000400080947 */ /* 0x000fea0003800000 */
[----:B------:R-:W-:Y:S02]  /*38b0*/  UISETP.NE.U32.AND UP1, UPT, UR34, 0x1, UPT ;  /* 0x000000012200788c */ /* 0x000fe4000bf25070 */
[----:B------:R-:W-:-:S07]  /*38c0*/  UIADD3 UR7, UPT, UPT, UR5, 0x8, URZ ;  /* 0x0000000805077890 */ /* 0x000fce000fffe0ff */
[----:B------:R-:W-:Y:S05]  /*38d0*/  BRA.U !UP1, `(.L_x_65) ;  /* 0x00000001099c7547 */ /* 0x000fea000b800000 */
[----:B------:R-:W-:Y:S01]  /*38e0*/  ELECT P0, URZ, PT ;  /* 0x0000000000ff782f */ /* 0x000fe20003800000 */
[----:B------:R-:W-:-:S12]  /*38f0*/  BSSY B0, `(.L_x_65) ;  /* 0x0000025000007945 */ /* 0x000fd80003800000 */
[----:B------:R-:W-:Y:S05]  /*3900*/  @!P0 BRA `(.L_x_66) ;  /* 0x00000000008c8947 */ /* 0x000fea0003800000 */
[----:B------:R-:W-:-:S05]  /*3910*/  UMOV UR4, 0x10 ;  /* 0x0000001000047882 */ /* 0x000fca0000000000 */
[----:B------:R-:W-:Y:S04]  /*3920*/  DEPBAR.LE SB1, 0x36 ;  /* 0x00009d800000791a */ /* 0x000fe80000000000 */
[----:B------:R-:W1:Y:S02]  /*3930*/  UTCATOMSWS.2CTA.FIND_AND_SET.ALIGN UP0, UR4, UR4 ;  /* 0x00000004000475e3 */ /* 0x000e640008200800 */
[----:B-1----:R-:W-:Y:S01]  /*3940*/  MOV R11, UR4 ;  /* 0x00000004000b7c02 */ /* 0x002fe20008000f00 */
[----:B------:R-:W-:Y:S06]  /*3950*/  BRA.U UP0, `(.L_x_67) ;  /* 0x0000000100187547 */ /* 0x000fec000b800000 */
.L_x_68:
[----:B------:R-:W-:Y:S05]  /*3960*/  NANOSLEEP 0x64 ;  /* 0x000000640000795d */ /* 0x000fea0003800000 */
[----:B------:R-:W-:-:S05]  /*3970*/  UMOV UR4, 0x10 ;  /* 0x0000001000047882 */ /* 0x000fca0000000000 */
[----:B------:R-:W-:Y:S04]  /*3980*/  DEPBAR.LE SB1, 0x36 ;  /* 0x00009d800000791a */ /* 0x000fe80000000000 */
[----:B------:R-:W1:Y:S02]  /*3990*/  UTCATOMSWS.2CTA.FIND_AND_SET.ALIGN UP0, UR4, UR4 ;  /* 0x00000004000475e3 */ /* 0x000e640008200800 */
[----:B-1----:R-:W-:Y:S01]  /*39a0*/  MOV R11, UR4 ;  /* 0x00000004000b7c02 */ /* 0x002fe20008000f00 */
[----:B------:R-:W-:Y:S05]  /*39b0*/  BRA.U !UP0, `(.L_x_68) ;  /* 0xfffffffd08e87547 */ /* 0x000fea000b83ffff */
.L_x_67:
[----:B------:R-:W1:Y:S01]  /*39c0*/  LDS R7, [UR5+0x10] ;  /* 0x00001005ff077984 */ /* 0x000e620008000800 */
[----:B------:R-:W-:Y:S01]  /*39d0*/  IMAD.U32 R5, RZ, RZ, UR6 ;  /* 0x00000006ff057e24 */ /* 0x000fe2000f8e00ff */
[----:B------:R-:W-:-:S03]  /*39e0*/  MOV R4, UR33 ;  /* 0x0000002100047c02 */ /* 0x000fc60008000f00 */
[----:B------:R-:W-:Y:S01]  /*39f0*/  VIADD R5, R5, 0x190 ;  /* 0x0000019005057836 */ /* 0x000fe20000000000 */
[----:B-1----:R-:W-:-:S04]  /*3a00*/  SHF.L.U32 R7, R7, 0x1f, RZ ;  /* 0x0000001f07077819 */ /* 0x002fc800000006ff */
[----:B------:R-:W1:Y:S02]  /*3a10*/  SYNCS.PHASECHK.TRANS64.TRYWAIT P0, [UR5+0x8], R7 ;  /* 0x00000807ff0075a7 */ /* 0x000e640008001105 */
[----:B-1----:R-:W-:Y:S05]  /*3a20*/  @P0 BRA `(.L_x_69) ;  /* 0x0000000000080947 */ /* 0x002fea0003800000 */
[----:B------:R-:W1:Y:S02]  /*3a30*/  SYNCS.PHASECHK.TRANS64.TRYWAIT P0, [UR5+0x8], R7 ;  /* 0x00000807ff0075a7 */ /* 0x000e640008001105 */
[----:B-1----:R-:W-:Y:S05]  /*3a40*/  @!P0 BRA `(.L_x_70) ;  /* 0x0000008c00ec8947 */ /* 0x002fea0003800000 */
.L_x_69:
[----:B-1----:R-:W-:Y:S01]  /*3a50*/  HFMA2 R0, -RZ, RZ, 0, 5.9604644775390625e-08 ;  /* 0x00000001ff007431 */ /* 0x002fe200000001ff */
[----:B------:R-:W-:Y:S01]  /*3a60*/  UPRMT UR4, UR33, 0x654, UR7 ;  /* 0x0000065421047896 */ /* 0x000fe20008000007 */
[----:B------:R-:W-:Y:S01]  /*3a70*/  IMAD.MOV.U32 R8, RZ, RZ, 0xffff ;  /* 0x0000ffffff087424 */ /* 0x000fe200078e00ff */
[----:B------:R-:W-:Y:S01]  /*3a80*/  PRMT R4, R4, 0x654, R5 ;  /* 0x0000065404047816 */ /* 0x000fe20000000005 */
[----:B------:R-:W-:Y:S02]  /*3a90*/  IMAD.MOV.U32 R6, RZ, RZ, 0x4 ;  /* 0x00000004ff067424 */ /* 0x000fe400078e00ff */
[----:B------:R-:W-:Y:S01]  /*3aa0*/  IMAD.SHL.U32 R9, R11, 0x20, RZ ;  /* 0x000000200b097824 */ /* 0x000fe200078e00ff */
[----:B------:R-:W-:Y:S02]  /*3ab0*/  MOV R5, UR4 ;  /* 0x0000000400057c02 */ /* 0x000fe40008000f00 */
[-C--:B------:R-:W-:Y:S01]  /*3ac0*/  SHF.L.U32 R8, R8, R11.reuse, RZ ;  /* 0x0000000b08087219 */ /* 0x080fe200000006ff */
[----:B------:R1:W-:Y:S01]  /*3ad0*/  SYNCS.ARRIVE.TRANS64.RED RZ, [UR4], R6 ;  /* 0x00000006ffff79a7 */ /* 0x0003e20008000404 */
[----:B------:R-:W-:Y:S01]  /*3ae0*/  SHF.L.U32 R7, R0, R11, RZ ;  /* 0x0000000b00077219 */ /* 0x000fe200000006ff */
[----:B------:R1:W-:Y:S04]  /*3af0*/  STS [UR6+0x190], R9 ;  /* 0x00019009ff007988 */ /* 0x0003e80008000806 */
[----:B------:R1:W-:Y:S04]  /*3b00*/  STAS [R4.64], R11 ;  /* 0x0000000b04007dbd */ /* 0x0003e8000c0008ff */
[----:B------:R1:W-:Y:S04]  /*3b10*/  ATOMS.OR RZ, [UR5+0x14], R8 ;  /* 0x00001408ffff798c */ /* 0x0003e8000b000005 */
[----:B------:R1:W-:Y:S04]  /*3b20*/  ATOMS.OR RZ, [UR5+0x18], R7 ;  /* 0x00001807ffff798c */ /* 0x0003e8000b000005 */
[----:B------:R1:W-:Y:S02]  /*3b30*/  ATOMS.XOR RZ, [UR5+0x10], R0 ;  /* 0x00001000ffff798c */ /* 0x0003e4000b800005 */
.L_x_66:
[----:B------:R-:W-:Y:S05]  /*3b40*/  BSYNC B0 ;  /* 0x0000000000007941 */ /* 0x000fea0003800000 */
.L_x_65:
[----:B------:R-:W-:Y:S05]  /*3b50*/  BRA.U UP1, `(.L_x_71) ;  /* 0x00000001016c7547 */ /* 0x000fea000b800000 */
[----:B------:R-:W-:-:S03]  /*3b60*/  UMOV UR4, 0xffffffff ;  /* 0xffffffff00047882 */ /* 0x000fc60000000000 */
[----:B------:R-:W-:Y:S05]  /*3b70*/  BRA.DIV UR4, `(.L_x_72) ;  /* 0x0000008e04b87947 */ /* 0x000fea000b800000 */
[----:B------:R-:W-:-:S13]  /*3b80*/  ELECT P0, URZ, PT ;  /* 0x0000000000ff782f */ /* 0x000fda0003800000 */
.L_x_183:
[----:B------:R-:W-:Y:S05]  /*3b90*/  @!P0 BRA `(.L_x_71) ;  /* 0x00000000005c8947 */ /* 0x000fea0003800000 */
[----:B-1----:R-:W1:Y:S02]  /*3ba0*/  LDS R5, [UR5+0x10] ;  /* 0x00001005ff057984 */ /* 0x002e640008000800 */
[----:B-1----:R-:W-:-:S04]  /*3bb0*/  SHF.L.U32 R5, R5, 0x1f, RZ ;  /* 0x0000001f05057819 */ /* 0x002fc800000006ff */
[----:B------:R-:W1:Y:S02]  /*3bc0*/  SYNCS.PHASECHK.TRANS64.TRYWAIT P0, [UR5+0x8], R5 ;  /* 0x00000805ff0075a7 */ /* 0x000e640008001105 */
[----:B-1----:R-:W-:Y:S05]  /*3bd0*/  @P0 BRA `(.L_x_73) ;  /* 0x0000000000080947 */ /* 0x002fea0003800000 */
[----:B------:R-:W1:Y:S02]  /*3be0*/  SYNCS.PHASECHK.TRANS64.TRYWAIT P0, [UR5+0x8], R5 ;  /* 0x00000805ff0075a7 */ /* 0x000e640008001105 */
[----:B-1----:R-:W-:Y:S05]  /*3bf0*/  @!P0 BRA `(.L_x_74) ;  /* 0x0000008c00bc8947 */ /* 0x002fea0003800000 */
.L_x_73:
[----:B------:R-:W2:Y:S01]  /*3c00*/  LDS R7, [UR6+0x190] ;  /* 0x00019006ff077984 */ /* 0x000ea20008000800 */
[----:B-1----:R-:W-:Y:S02]  /*3c10*/  HFMA2 R0, -RZ, RZ, 0, 5.9604644775390625e-08 ;  /* 0x00000001ff007431 */ /* 0x002fe400000001ff */
[----:B------:R-:W-:Y:S01]  /*3c20*/  IMAD.MOV.U32 R4, RZ, RZ, 0xffff ;  /* 0x0000ffffff047424 */ /* 0x000fe200078e00ff */
[----:B------:R-:W-:Y:S01]  /*3c30*/  UPRMT UR4, UR33, 0x654, UR7 ;  /* 0x0000065421047896 */ /* 0x000fe20008000007 */
[----:B--2---:R-:W-:-:S03]  /*3c40*/  IMAD.SHL.U32 R5, R7, 0x20, RZ ;  /* 0x0000002007057824 */ /* 0x004fc600078e00ff */
[-C--:B------:R-:W-:Y:S02]  /*3c50*/  SHF.L.U32 R4, R4, R7.reuse, RZ ;  /* 0x0000000704047219 */ /* 0x080fe400000006ff */
[----:B------:R-:W-:Y:S01]  /*3c60*/  SHF.L.U32 R7, R0, R7, RZ ;  /* 0x0000000700077219 */ /* 0x000fe200000006ff */
[----:B------:R2:W-:Y:S04]  /*3c70*/  STS [UR6+0x190], R5 ;  /* 0x00019005ff007988 */ /* 0x0005e80008000806 */
[----:B------:R2:W-:Y:S04]  /*3c80*/  ATOMS.OR RZ, [UR5+0x14], R4 ;  /* 0x00001404ffff798c */ /* 0x0005e8000b000005 */
[----:B------:R2:W-:Y:S01]  /*3c90*/  ATOMS.OR RZ, [UR5+0x18], R7 ;  /* 0x00001807ffff798c */ /* 0x0005e2000b000005 */
[----:B------:R-:W-:Y:S03]  /*3ca0*/  SYNCS.ARRIVE.TRANS64.RED.A1T0 RZ, [UR4], RZ ;  /* 0x000000ffffff79a7 */ /* 0x000fe60008100404 */
[----:B------:R2:W-:Y:S01]  /*3cb0*/  ATOMS.XOR RZ, [UR5+0x10], R0 ;  /* 0x00001000ffff798c */ /* 0x0005e2000b800005 */
[----:B------:R-:W-:Y:S05]  /*3cc0*/  BRA `(.L_x_71) ;  /* 0x0000000000107947 */ /* 0x000fea0003800000 */
.L_x_64:
[----:B------:R-:W-:Y:S02]  /*3cd0*/  MOV R0, 0xffffffff ;  /* 0xffffffff00007802 */ /* 0x000fe40000000f00 */
[----:B------:R-:W-:-:S03]  /*3ce0*/  MOV R4, 0x3d10 ;  /* 0x00003d1000047802 */ /* 0x000fc60000000f00 */
[----:B------:R1:W-:Y:S04]  /*3cf0*/  STS [UR6+0x190], R0 ;  /* 0x00019000ff007988 */ /* 0x0003e80008000806 */
[----:B-1---5:R-:W-:Y:S05]  /*3d00*/  CALL.REL.NOINC `($__internal_1_$__cuda_sm10x_tcgen05_guardrail_trap_phase_invalid_during_alloc) ;  /* 0x00000094005c7944 */ /* 0x022fea0003c00000 */
.L_x_71:
[----:B------:R-:W-:Y:S05]  /*3d10*/  WARPSYNC.ALL ;  /* 0x0000000000007948 */ /* 0x000fea0003800000 */
[----:B------:R-:W3:Y:S01]  /*3d20*/  S2UR UR4, SR_CgaCtaId ;  /* 0x00000000000479c3 */ /* 0x000ee20000008800 */
[----:B------:R-:W-:Y:S01]  /*3d30*/  UMOV UR17, 0x400 ;  /* 0x0000040000117882 */ /* 0x000fe20000000000 */
[----:B------:R-:W-:-:S06]  /*3d40*/  NOP ;  /* 0x0000000000007918 */ /* 0x000fcc0000000000 */
[----:B------:R-:W-:Y:S06]  /*3d50*/  BAR.ARV 0x6, 0xa0 ;  /* 0x0182800000007b1d */ /* 0x000fec0000002000 */
[----:B------:R-:W4:Y:S01]  /*3d60*/  LDCU UR6, c[0x0][0x38c] ;  /* 0x00007180ff0677ac */ /* 0x000f220008000800 */
[----:B------:R-:W-:Y:S01]  /*3d70*/  LOP3.LUT R3, R3, 0xffff, RZ, 0xc0, !PT ;  /* 0x0000ffff03037812 */ /* 0x000fe200078ec0ff */
[----:B-1----:R-:W-:Y:S01]  /*3d80*/  IMAD.MOV.U32 R9, RZ, RZ, 0x1 ;  /* 0x00000001ff097424 */ /* 0x002fe200078e00ff */
[----:B------:R-:W-:Y:S01]  /*3d90*/  LOP3.LUT R2, R2, 0xffff, RZ, 0xc0, !PT ;  /* 0x0000ffff02027812 */ /* 0x000fe200078ec0ff */
[----:B------:R-:W-:Y:S01]  /*3da0*/  IMAD.MOV.U32 R8, RZ, RZ, RZ ;  /* 0x000000ffff087224 */ /* 0x000fe200078e00ff */
[----:B------:R-:W-:Y:S01]  /*3db0*/  R2UR UR20, R3 ;  /* 0x00000000031472ca */ /* 0x000fe200000e0000 */
[----:B------:R-:W-:Y:S01]  /*3dc0*/  UMOV UR24, URZ ;  /* 0x000000ff00187c82 */ /* 0x000fe20008000000 */
[----:B------:R-:W-:-:S02]  /*3dd0*/  R2UR UR30, R2 ;  /* 0x00000000021e72ca */ /* 0x000fc400000e0000 */
[----:B------:R-:W-:Y:S01]  /*3de0*/  CS2R R2, SRZ ;  /* 0x0000000000027805 */ /* 0x000fe2000001ff00 */
[----:B------:R-:W-:Y:S01]  /*3df0*/  UMOV UR15, URZ ;  /* 0x000000ff000f7c82 */ /* 0x000fe20008000000 */
[----:B---3--:R-:W-:Y:S01]  /*3e00*/  ULEA UR17, UR4, UR17, 0x18 ;  /* 0x0000001104117291 */ /* 0x008fe2000f8ec0ff */
[----:B------:R-:W-:Y:S01]  /*3e10*/  UMOV UR14, URZ ;  /* 0x000000ff000e7c82 */ /* 0x000fe20008000000 */
[----:B------:R-:W-:Y:S02]  /*3e20*/  UISETP.NE.AND UP3, UPT, UR34, URZ, UPT ;  /* 0x000000ff2200728c */ /* 0x000fe4000bf65270 */
[----:B------:R-:W-:Y:S02]  /*3e30*/  UIADD3 UR5, UPT, UPT, UR17, 0xc400, URZ ;  /* 0x0000c40011057890 */ /* 0x000fe4000fffe0ff */
[----:B------:R-:W-:-:S03]  /*3e40*/  UIADD3 UR4, UPT, UPT, UR17, 0x22400, URZ ;  /* 0x0002240011047890 */ /* 0x000fc6000fffe0ff */
[----:B--2---:R-:W1:Y:S01]  /*3e50*/  LDS R0, [UR17+0x190] ;  /* 0x00019011ff007984 */ /* 0x004e620008000800 */
[----:B----4-:R-:W-:Y:S02]  /*3e60*/  UIADD3 UR6, UPT, UPT, UR6, 0x3f, URZ ;  /* 0x0000003f06067890 */ /* 0x010fe4000fffe0ff */
[----:B------:R-:W-:Y:S02]  /*3e70*/  USHF.R.U32.HI UR5, URZ, 0x4, UR5 ;  /* 0x00000004ff057899 */ /* 0x000fe40008011605 */
[----:B------:R-:W-:Y:S02]  /*3e80*/  USHF.R.S32.HI UR25, URZ, 0x1f, UR6 ;  /* 0x0000001fff197899 */ /* 0x000fe40008011406 */
[----:B------:R-:W-:Y:S02]  /*3e90*/  USHF.R.U32.HI UR4, URZ, 0x4, UR4 ;  /* 0x00000004ff047899 */ /* 0x000fe40008011604 */
[----:B------:R-:W-:Y:S02]  /*3ea0*/  ULEA.HI UR25, UR25, UR6, URZ, 0x6 ;  /* 0x0000000619197291 */ /* 0x000fe4000f8f30ff */
[----:B------:R-:W-:-:S02]  /*3eb0*/  ULOP3.LUT UR5, UR5, 0x3fff, URZ, 0xc0, !UPT ;  /* 0x00003fff05057892 */ /* 0x000fc4000f8ec0ff */
[----:B------:R-:W-:Y:S02]  /*3ec0*/  USHF.R.S32.HI UR25, URZ, 0x6, UR25 ;  /* 0x00000006ff197899 */ /* 0x000fe40008011419 */
[----:B------:R-:W-:Y:S02]  /*3ed0*/  ULOP3.LUT UR22, UR4, 0x3fff, URZ, 0xc0, !UPT ;  /* 0x00003fff04167892 */ /* 0x000fe4000f8ec0ff */
[----:B------:R-:W-:Y:S02]  /*3ee0*/  UISETP.LT.AND UP0, UPT, UR25, 0x1, UPT ;  /* 0x000000011900788c */ /* 0x000fe4000bf01270 */
[----:B------:R-:W-:Y:S02]  /*3ef0*/  ULOP3.LUT UR21, UR5, 0x10000, URZ, 0xfc, !UPT ;  /* 0x0001000005157892 */ /* 0x000fe4000f8efcff */
[----:B------:R-:W-:Y:S02]  /*3f00*/  ULOP3.LUT UR22, UR22, 0x10000, URZ, 0xfc, !UPT ;  /* 0x0001000016167892 */ /* 0x000fe4000f8efcff */
[----:B------:R-:W-:Y:S01]  /*3f10*/  USEL UR31, UR25, 0x1, !UP0 ;  /* 0x00000001191f7887 */ /* 0x000fe2000c000000 */
[----:B------:R-:W-:Y:S01]  /*3f20*/  UMOV UR28, 0x0 ;  /* 0x00000000001c7882 */ /* 0x000fe20000000000 */
[----:B------:R-:W-:Y:S01]  /*3f30*/  UMOV UR29, 0x10400490 ;  /* 0x10400490001d7882 */ /* 0x000fe20000000000 */
[----:B------:R-:W-:Y:S01]  /*3f40*/  UMOV UR26, 0x0 ;  /* 0x00000000001a7882 */ /* 0x000fe20000000000 */
[----:B------:R-:W-:Y:S01]  /*3f50*/  UMOV UR27, 0x10400490 ;  /* 0x10400490001b7882 */ /* 0x000fe20000000000 */
[----:B-1----:R-:W-:-:S15]  /*3f60*/  R2UR UR32, R0 ;  /* 0x00000000002072ca */ /* 0x002fde00000e0000 */
.L_x_82:
[C---:B------:R-:W-:Y:S02]  /*3f70*/  LEA R0, R8.reuse, UR17, 0x3 ;  /* 0x0000001108007c11 */ /* 0x040fe4000f8e18ff */
[----:B------:R-:W-:Y:S02]  /*3f80*/  SHF.L.U32 R5, R3, 0x1f, RZ ;  /* 0x0000001f03057819 */ /* 0x000fe400000006ff */
[----:B------:R-:W-:Y:S02]  /*3f90*/  LEA R4, R8, UR17, 0x4 ;  /* 0x0000001108047c11 */ /* 0x000fe4000f8e20ff */
[----:B------:R-:W1:Y:S02]  /*3fa0*/  SYNCS.PHASECHK.TRANS64.TRYWAIT P0, [R0+URZ+0x100], R5 ;  /* 0x00010005000075a7 */ /* 0x000e6400080011ff */
[----:B-1-3--:R-:W-:Y:S05]  /*3fb0*/  @!P0 BRA `(.L_x_75) ;  /* 0x0000008800e48947 */ /* 0x00afea0003800000 */
.L_x_184:
[----:B-1----:R-:W1:Y:S01]  /*3fc0*/  LDS.128 R4, [R4+0x170] ;  /* 0x0001700004047984 */ /* 0x002e620000000c00 */
[----:B------:R-:W-:Y:S02]  /*3fd0*/  VIADD R0, R0, 0x110 ;  /* 0x0000011000007836 */ /* 0x000fe40000000000 */
[----:B------:R-:W-:Y:S01]  /*3fe0*/  VIADD R8, R8, 0x1 ;  /* 0x0000000108087836 */ /* 0x000fe20000000000 */
[----:B------:R-:W-:Y:S01]  /*3ff0*/  @!PT LDS RZ, [RZ] ;  /* 0x00000000fffff984 */ /* 0x000fe20000000800 */
[----:B------:R-:W-:Y:S01]  /*4000*/  @!PT LDS RZ, [RZ] ;  /* 0x00000000fffff984 */ /* 0x000fe20000000800 */
[----:B------:R-:W-:Y:S01]  /*4010*/  @!PT LDS RZ, [RZ] ;  /* 0x00000000fffff984 */ /* 0x000fe20000000800 */
[----:B------:R-:W-:Y:S01]  /*4020*/  @!PT LDS RZ, [RZ] ;  /* 0x00000000fffff984 */ /* 0x000fe20000000800 */
[----:B------:R2:W-:Y:S06]  /*4030*/  MEMBAR.ALL.CTA ;  /* 0x0000000000007992 */ /* 0x0005ec0000008000 */
[----:B--2---:R-:W2:Y:S01]  /*4040*/  FENCE.VIEW.ASYNC.S ;  /* 0x00000000000073c6 */ /* 0x004ea20000000000 */
[----:B------:R-:W-:-:S04]  /*4050*/  PRMT R0, RZ, 0x654, R0 ;  /* 0x00000654ff007816 */ /* 0x000fc80000000000 */
[----:B--2---:R2:W-:Y:S01]  /*4060*/  SYNCS.ARRIVE.TRANS64.RED.A1T0 RZ, [R0+URZ], RZ ;  /* 0x000000ff00ff79a7 */ /* 0x0045e200081004ff */
[----:B-1----:R-:W-:Y:S01]  /*4070*/  LOP3.LUT P1, RZ, R6, 0x1, RZ, 0xc0, !PT ;  /* 0x0000000106ff7812 */ /* 0x002fe2000782c0ff */
[----:B--2---:R-:W-:-:S12]  /*4080*/  BRA.U UP3, `(.L_x_76) ;  /* 0x0000000103e07547 */ /* 0x004fd8000b800000 */
[----:B------:R-:W1:Y:S01]  /*4090*/  LDCU UR4, c[0x0][0x38c] ;  /* 0x00007180ff0477ac */ /* 0x000e620008000800 */
[----:B------:R-:W-:Y:S02]  /*40a0*/  PLOP3.LUT P2, PT, PT, PT, PT, 0x80, 0x8 ;  /* 0x000000000008781c */ /* 0x000fe40003f4f070 */
[----:B------:R-:W-:Y:S01]  /*40b0*/  SHF.L.U32 R5, R9, 0x1f, RZ ;  /* 0x0000001f09057819 */ /* 0x000fe200000006ff */
[----:B------:R-:W-:Y:S02]  /*40c0*/  ULEA UR23, UR24, UR17, 0x3 ;  /* 0x0000001118177291 */ /* 0x000fe4000f8e18ff */
[----:B------:R-:W-:Y:S02]  /*40d0*/  ULEA UR18, UR24, UR32, 0x8 ;  /* 0x0000002018127291 */ /* 0x000fe4000f8e40ff */
[----:B-1----:R-:W-:-:S06]  /*40e0*/  UISETP.GE.AND UP0, UPT, UR4, 0x1, UPT ;  /* 0x000000010400788c */ /* 0x002fcc000bf06270 */
[----:B------:R-:W-:-:S05]  /*40f0*/  PLOP3.LUT P0, PT, PT, PT, UP0, 0x80, 0x8 ;  /* 0x000000000008781c */ /* 0x000fca0003f0f008 */
[----:B------:R-:W-:-:S08]  /*4100*/  @UP0 ULEA UR4, UR15, UR17, 0x3 ;  /* 0x000000110f040291 */ /* 0x000fd0000f8e18ff */
[----:B------:R-:W-:-:S04]  /*4110*/  @P0 SHF.L.U32 R0, R2, 0x1f, RZ ;  /* 0x0000001f02000819 */ /* 0x000fc800000006ff */
[----:B------:R1:W2:Y:S01]  /*4120*/  @P0 SYNCS.PHASECHK.TRANS64.TRYWAIT P2, [UR4], R0 ;  /* 0x00000000ff0005a7 */ /* 0x0002a20008041104 */
[----:B------:R-:W3:Y:S02]  /*4130*/  SYNCS.PHASECHK.TRANS64.TRYWAIT P0, [UR23+0x130], R5 ;  /* 0x00013005ff0075a7 */ /* 0x000ee40008001117 */
[----:B-123--:R-:W-:Y:S05]  /*4140*/  @!P0 BRA `(.L_x_77) ;  /* 0x0000008800948947 */ /* 0x00efea0003800000 */
.L_x_186:
[----:B------:R-:W-:Y:S01]  /*4150*/  UMOV UR19, UR14 ;  /* 0x0000000e00137c82 */ /* 0x000fe20008000000 */
[----:B------:R-:W-:Y:S05]  /*4160*/  BRA.U !UP0, `(.L_x_78) ;  /* 0x0000000108987547 */ /* 0x000fea000b800000 */
[----:B------:R-:W-:Y:S02]  /*4170*/  UIADD3 UR19, UPT, UPT, UR31, UR14, URZ ;  /* 0x0000000e1f137290 */ /* 0x000fe4000fffe0ff */
[----:B------:R-:W-:Y:S01]  /*4180*/  UPLOP3.LUT UP2, UPT, UPT, UPT, UPT, 0x40, 0x4 ;  /* 0x000000000004789c */ /* 0x000fe20003f4e870 */
[----:B------:R-:W-:Y:S01]  /*4190*/  UMOV UR16, UR25 ;  /* 0x0000001900107c82 */ /* 0x000fe20008000000 */
[----:B------:R-:W-:-:S09]  /*41a0*/  UMOV UR6, UR15 ;  /* 0x0000000f00067c82 */ /* 0x000fd20008000000 */
.L_x_81:
[----:B--2---:R-:W-:Y:S01]  /*41b0*/  ULEA UR5, UR6, UR17, 0x3 ;  /* 0x0000001106057291 */ /* 0x004fe2000f8e18ff */
[----:B---3--:R-:W-:Y:S11]  /*41c0*/  @P2 BRA `(.L_x_79) ;  /* 0x00000000000c2947 */ /* 0x008ff60003800000 */
[----:B-1----:R-:W-:Y:S04]  /*41d0*/  SHF.L.U32 R5, R2, 0x1f, RZ ;  /* 0x0000001f02057819 */ /* 0x002fe800000006ff */
[----:B------:R-:W1:Y:S02]  /*41e0*/  SYNCS.PHASECHK.TRANS64.TRYWAIT P0, [UR5], R5 ;  /* 0x00000005ff0075a7 */ /* 0x000e640008001105 */
[----:B-1----:R-:W-:Y:S05]  /*41f0*/  @!P0 BRA `(.L_x_80) ;  /* 0x0000008800808947 */ /* 0x002fea0003800000 */
.L_x_79:
[----:B------:R-:W-:Y:S01]  /*4200*/  UISETP.NE.AND UP0, UPT, UR16, 0x1, UPT ;  /* 0x000000011000788c */ /* 0x000fe2000bf05270 */
[----:B------:R-:W-:Y:S01]  /*4210*/  PLOP3.LUT P2, PT, PT, PT, PT, 0x80, 0x8 ;  /* 0x000000000008781c */ /* 0x000fe20003f4f070 */
[----:B------:R-:W-:Y:S02]  /*4220*/  UIADD3 UR4, UPT, UPT, UR6, 0x1, URZ ;  /* 0x0000000106047890 */ /* 0x000fe4000fffe0ff */
[----:B------:R-:W-:Y:S02]  /*4230*/  ULEA UR12, UR6, UR22, 0x9 ;  /* 0x00000016060c7291 */ /* 0x000fe4000f8e48ff */
[----:B------:R-:W-:Y:S01]  /*4240*/  UISETP.NE.AND UP1, UPT, UR4, 0xb, UPT ;  /* 0x0000000b0400788c */ /* 0x000fe2000bf25270 */
[----:B------:R-:W-:Y:S01]  /*4250*/  PLOP3.LUT P0, PT, PT, PT, UP0, 0x80, 0x8 ;  /* 0x000000000008781c */ /* 0x000fe20003f0f008 */
[----:B------:R-:W-:Y:S02]  /*4260*/  UIADD3 UR10, UPT, UPT, UR12, 0x2, URZ ;  /* 0x000000020c0a7890 */ /* 0x000fe4000fffe0ff */
[----:B------:R-:W-:Y:S02]  /*4270*/  USEL UR7, URZ, 0x1, UP1 ;  /* 0x00000001ff077887 */ /* 0x000fe40008800000 */
[----:B------:R-:W-:Y:S02]  /*4280*/  USEL UR15, UR4, URZ, UP1 ;  /* 0x000000ff040f7287 */ /* 0x000fe40008800000 */
[----:B------:R-:W-:Y:S02]  /*4290*/  UIADD3 UR14, UPT, UPT, UR14, 0x1, URZ ;  /* 0x000000010e0e7890 */ /* 0x000fe4000fffe0ff */
[----:B------:R-:W-:Y:S01]  /*42a0*/  @UP0 ULEA UR4, UR15, UR17, 0x3 ;  /* 0x000000110f040291 */ /* 0x000fe2000f8e18ff */
[----:B------:R-:W-:Y:S01]  /*42b0*/  LOP3.LUT R2, R2, UR7, RZ, 0x3c, !PT ;  /* 0x0000000702027c12 */ /* 0x000fe2000f8e3cff */
[----:B------:R-:W-:Y:S01]  /*42c0*/  UIADD3 UR7, UPT, UPT, UR5, 0x58, URZ ;  /* 0x0000005805077890 */ /* 0x000fe2000fffe0ff */
[----:B------:R-:W-:Y:S02]  /*42d0*/  UMOV UR13, 0x80004020 ;  /* 0x80004020000d7882 */ /* 0x000fe40000000000 */
[----:B-1----:R-:W-:Y:S01]  /*42e0*/  @P0 SHF.L.U32 R0, R2, 0x1f, RZ ;  /* 0x0000001f02000819 */ /* 0x002fe200000006ff */
[----:B------:R-:W-:Y:S01]  /*42f0*/  UMOV UR5, 0x80004020 ;  /* 0x8000402000057882 */ /* 0x000fe20000000000 */
[----:B------:R-:W-:Y:S01]  /*4300*/  UMOV UR11, 0x80004020 ;  /* 0x80004020000b7882 */ /* 0x000fe20000000000 */
[----:B------:R-:W-:Y:S01]  /*4310*/  UMOV UR9, 0x80004020 ;  /* 0x8000402000097882 */ /* 0x000fe20000000000 */
[----:B------:R2:W3:Y:S01]  /*4320*/  @P0 SYNCS.PHASECHK.TRANS64.TRYWAIT P2, [UR4], R0 ;  /* 0x00000000ff0005a7 */ /* 0x0004e20008041104 */
[----:B------:R-:W-:Y:S02]  /*4330*/  ULEA UR4, UR6, UR21, 0x9 ;  /* 0x0000001506047291 */ /* 0x000fe4000f8e48ff */
[----:B------:R-:W-:Y:S02]  /*4340*/  UISETP.NE.AND UP0, UPT, UR14, UR19, UPT ;  /* 0x000000130e00728c */ /* 0x000fe4000bf05270 */
[----:B------:R-:W-:Y:S02]  /*4350*/  UIADD3 UR8, UPT, UPT, UR4, 0x2, URZ ;  /* 0x0000000204087890 */ /* 0x000fe4000fffe0ff */
[----:B------:R-:W-:Y:S01]  /*4360*/  UIADD3 UR16, UPT, UPT, UR16, -0x1, URZ ;  /* 0xffffffff10107890 */ /* 0x000fe2000fffe0ff */
[----:B------:R-:W-:Y:S02]  /*4370*/  UMOV UR6, UR15 ;  /* 0x0000000f00067c82 */ /* 0x000fe40008000000 */
[----:B------:R2:W-:Y:S01]  /*4380*/  UTCQMMA.2CTA gdesc[UR4], gdesc[UR12], tmem[UR18], tmem[UR28], idesc[UR29], UP2 ;  /* 0x00ff1c0c040075ea */ /* 0x0005e20009200312 */
[----:B------:R-:W-:Y:S03]  /*4390*/  UPLOP3.LUT UP2, UPT, UPT, UPT, UPT, 0x80, 0x8 ;  /* 0x000000000008789c */ /* 0x000fe60003f4f070 */
[----:B------:R2:W-:Y:S01]  /*43a0*/  UTCQMMA.2CTA gdesc[UR8], gdesc[UR10], tmem[UR18], tmem[UR26], idesc[UR27], UPT ;  /* 0x00ff1a0a080075ea */ /* 0x0005e2000ba00312 */
[----:B------:R2:W-:Y:S01]  /*43b0*/  UTCBAR.2CTA.MULTICAST [UR7], URZ, UR20 ;  /* 0x000000ff070073e9 */ /* 0x0005e20008200814 */
[----:B------:R-:W-:Y:S06]  /*43c0*/  BRA.U UP0, `(.L_x_81) ;  /* 0xfffffffd00787547 */ /* 0x000fec000b83ffff */
.L_x_78:
[----:B--2---:R-:W-:Y:S01]  /*43d0*/  UIADD3 UR4, UPT, UPT, UR23, 0x120, URZ ;  /* 0x0000012017047890 */ /* 0x004fe2000fffe0ff */
[----:B------:R-:W-:-:S08]  /*43e0*/  UMOV UR14, UR19 ;  /* 0x00000013000e7c82 */ /* 0x000fd00008000000 */
[----:B------:R2:W-:Y:S01]  /*43f0*/  UTCBAR.2CTA.MULTICAST [UR4], URZ, UR30 ;  /* 0x000000ff040073e9 */ /* 0x0005e2000820081e */
[----:B------:R-:W-:Y:S02]  /*4400*/  NOP ;  /* 0x0000000000007918 */ /* 0x000fe40000000000 */
.L_x_76:
[----:B--2---:R-:W-:Y:S01]  /*4410*/  UIADD3 UR4, UPT, UPT, UR24, 0x1, URZ ;  /* 0x0000000118047890 */ /* 0x004fe2000fffe0ff */
[----:B------:R-:W-:-:S03]  /*4420*/  ISETP.NE.AND P0, PT, R8, 0x2, PT ;  /* 0x000000020800780c */ /* 0x000fc60003f05270 */
[----:B------:R-:W-:Y:S01]  /*4430*/  UISETP.NE.AND UP0, UPT, UR4, 0x2, UPT ;  /* 0x000000020400788c */ /* 0x000fe2000bf05270 */
[----:B-1----:R-:W-:Y:S02]  /*4440*/  SEL R0, RZ, 0x1, P0 ;  /* 0x00000001ff007807 */ /* 0x002fe40000000000 */
[----:B------:R-:W-:Y:S01]  /*4450*/  SEL R8, R8, RZ, P0 ;  /* 0x000000ff08087207 */ /* 0x000fe20000000000 */
[----:B------:R-:W-:Y:S01]  /*4460*/  USEL UR5, URZ, 0x1, UP0 ;  /* 0x00000001ff057887 */ /* 0x000fe20008000000 */
[----:B------:R-:W-:Y:S01]  /*4470*/  LOP3.LUT R3, R3, R0, RZ, 0x3c, !PT ;  /* 0x0000000003037212 */ /* 0x000fe200078e3cff */
[----:B------:R-:W-:-:S04]  /*4480*/  USEL UR24, UR4, URZ, UP0 ;  /* 0x000000ff04187287 */ /* 0x000fc80008000000 */
[----:B------:R-:W-:Y:S01]  /*4490*/  LOP3.LUT R9, R9, UR5, RZ, 0x3c, !PT ;  /* 0x0000000509097c12 */ /* 0x000fe2000f8e3cff */
[----:B------:R-:W-:Y:S07]  /*44a0*/  @P1 BRA `(.L_x_82) ;  /* 0xfffffff800b01947 */ /* 0x000fee000383ffff */
[----:B------:R-:W1:Y:S01]  /*44b0*/  S2UR UR8, SR_CgaCtaId ;  /* 0x00000000000879c3 */ /* 0x000e620000008800 */
[----:B------:R-:W-:Y:S01]  /*44c0*/  ELECT P0, URZ, PT ;  /* 0x0000000000ff782f */ /* 0x000fe20003800000 */
[----:B------:R-:W-:Y:S01]  /*44d0*/  HFMA2 R0, -RZ, RZ, 0, 5.9604644775390625e-08 ;  /* 0x00000001ff007431 */ /* 0x000fe200000001ff */
[----:B------:R-:W-:-:S05]  /*44e0*/  UMOV UR4, 0x40 ;  /* 0x0000004000047882 */ /* 0x000fca0000000000 */
[----:B------:R-:W-:Y:S01]  /*44f0*/  UVIRTCOUNT.DEALLOC.SMPOOL 0x80 ;  /* 0x000000800000784c */ /* 0x000fe20000000000 */
[----:B------:R-:W-:Y:S02]  /*4500*/  UISETP.NE.AND UP0, UPT, UR34, URZ, UPT ;  /* 0x000000ff2200728c */ /* 0x000fe4000bf05270 */
[----:B-1----:R-:W-:-:S09]  /*4510*/  ULEA UR8, UR8, UR4, 0x18 ;  /* 0x0000000408087291 */ /* 0x002fd2000f8ec0ff */
[----:B------:R1:W-:Y:S01]  /*4520*/  @P0 STS.U8 [UR8+0x1c], R0 ;  /* 0x00001c00ff000988 */ /* 0x0003e20008000008 */
[----:B------:R-:W-:Y:S05]  /*4530*/  BRA.U UP0, `(.L_x_83) ;  /* 0x0000000100587547 */ /* 0x000fea000b800000 */
[----:B------:R-:W-:Y:S01]  /*4540*/  UIADD3 UR5, UPT, UPT, UR17, 0x130, URZ ;  /* 0x0000013011057890 */ /* 0x000fe2000fffe0ff */
[----:B------:R-:W-:-:S03]  /*4550*/  SHF.L.U32 R3, R9, 0x1f, RZ ;  /* 0x0000001f09037819 */ /* 0x000fc600000006ff */
[----:B------:R-:W-:-:S09]  /*4560*/  ULEA UR4, UR24, UR5, 0x3 ;  /* 0x0000000518047291 */ /* 0x000fd2000f8e18ff */
[----:B------:R-:W2:Y:S02]  /*4570*/  SYNCS.PHASECHK.TRANS64.TRYWAIT P0, [UR4], R3 ;  /* 0x00000003ff0075a7 */ /* 0x000ea40008001104 */
[----:B--2---:R-:W-:Y:S05]  /*4580*/  @!P0 BRA `(.L_x_84) ;  /* 0x0000008400b48947 */ /* 0x004fea0003800000 */
.L_x_189:
[----:B------:R-:W-:-:S04]  /*4590*/  UIADD3 UR4, UPT, UPT, UR24, 0x1, URZ ;  /* 0x0000000118047890 */ /* 0x000fc8000fffe0ff */
[----:B------:R-:W-:-:S04]  /*45a0*/  UISETP.NE.AND UP1, UPT, UR4, 0x2, UPT ;  /* 0x000000020400788c */ /* 0x000fc8000bf25270 */
[----:B------:R-:W-:Y:S02]  /*45b0*/  USEL UR6, URZ, 0x1, UP1 ;  /* 0x00000001ff067887 */ /* 0x000fe40008800000 */
[----:B------:R-:W-:-:S04]  /*45c0*/  USEL UR4, UR4, URZ, UP1 ;  /* 0x000000ff04047287 */ /* 0x000fc80008800000 */
[----:B------:R-:W-:Y:S01]  /*45d0*/  ULEA UR4, UR4, UR5, 0x3 ;  /* 0x0000000504047291 */ /* 0x000fe2000f8e18ff */
[----:B-1----:R-:W-:-:S04]  /*45e0*/  LOP3.LUT R3, R9, UR6, RZ, 0x3c, !PT ;  /* 0x0000000609037c12 */ /* 0x002fc8000f8e3cff */
[----:B------:R-:W-:Y:S01]  /*45f0*/  SHF.L.U32 R3, R3, 0x1f, RZ ;  /* 0x0000001f03037819 */ /* 0x000fe200000006ff */
[----:B------:R-:W-:-:S04]  /*4600*/  IMAD.U32 R0, RZ, RZ, UR4 ;  /* 0x00000004ff007e24 */ /* 0x000fc8000f8e00ff */
[----:B------:R1:W2:Y:S03]  /*4610*/  SYNCS.PHASECHK.TRANS64.TRYWAIT P0, [R0+URZ], R3 ;  /* 0x00000003000075a7 */ /* 0x0002a600080011ff */
[----:B--2---:R-:W-:Y:S05]  /*4620*/  @!P0 NANOSLEEP.SYNCS 0x989680 ;  /* 0x009896800000895d */ /* 0x004fea0003900000 */
[----:B------:R-:W2:Y:S02]  /*4630*/  @!P0 SYNCS.PHASECHK.TRANS64 P0, [R0+URZ], R3 ;  /* 0x00000003000085a7 */ /* 0x000ea400080010ff */
[----:B--2---:R-:W-:Y:S05]  /*4640*/  @P0 BRA `(.L_x_85) ;  /* 0x0000000000200947 */ /* 0x004fea0003800000 */
.L_x_86:
[----:B--2---:R2:W4:Y:S02]  /*4650*/  SYNCS.PHASECHK.TRANS64.TRYWAIT P0, [R0+URZ], R3 ;  /* 0x00000003000075a7 */ /* 0x00452400080011ff */
[----:B----4-:R-:W-:Y:S05]  /*4660*/  @!P0 NANOSLEEP.SYNCS 0x989680 ;  /* 0x009896800000895d */ /* 0x010fea0003900000 */
[----:B------:R-:W4:Y:S02]  /*4670*/  @!P0 SYNCS.PHASECHK.TRANS64 P0, [R0+URZ], R3 ;  /* 0x00000003000085a7 */ /* 0x000f2400080010ff */
[----:B----4-:R-:W-:Y:S05]  /*4680*/  @!P0 BRA `(.L_x_86) ;  /* 0xfffffffc00f08947 */ /* 0x010fea000383ffff */
[----:B------:R-:W-:Y:S05]  /*4690*/  BRA `(.L_x_85) ;  /* 0x00000000000c7947 */ /* 0x000fea0003800000 */
.L_x_83:
[----:B------:R-:W-:-:S04]  /*46a0*/  UIADD3 UR4, UPT, UPT, UR17, 0x160, URZ ;  /* 0x0000016011047890 */ /* 0x000fc8000fffe0ff */
[----:B------:R-:W-:-:S09]  /*46b0*/  UPRMT UR4, UR33, 0x654, UR4 ;  /* 0x0000065421047896 */ /* 0x000fd20008000004 */
[----:B------:R-:W-:Y:S03]  /*46c0*/  SYNCS.ARRIVE.TRANS64.RED.A1T0 RZ, [UR4], RZ ;  /* 0x000000ffffff79a7 */ /* 0x000fe60008100404 */
.L_x_85:
[----:B-12---:R-:W-:Y:S01]  /*46d0*/  SHF.L.U32 R3, RZ, 0x1f, RZ ;  /* 0x0000001fff037819 */ /* 0x006fe200000006ff */
[----:B------:R-:W-:Y:S01]  /*46e0*/  UIADD3 UR4, UPT, UPT, UR17, 0x160, URZ ;  /* 0x0000016011047890 */ /* 0x000fe2000fffe0ff */
[----:B------:R-:W-:Y:S02]  /*46f0*/  PLOP3.LUT P0, PT, PT, PT, UP0, 0x80, 0x8 ;  /* 0x000000000008781c */ /* 0x000fe40003f0f008 */
[----:B------:R-:W1:Y:S02]  /*4700*/  SYNCS.PHASECHK.TRANS64.TRYWAIT P1, [UR17+0x160], R3 ;  /* 0x00016003ff0075a7 */ /* 0x000e640008021111 */
[----:B-1----:R-:W-:Y:S09]  /*4710*/  @!P1 BRA `(.L_x_87) ;  /* 0x0000008400689947 */ /* 0x002ff20003800000 */
.L_x_191:
[----:B------:R-:W-:Y:S01]  /*4720*/  @!UP0 UPRMT UR4, UR33, 0x654, UR4 ;  /* 0x0000065421048896 */ /* 0x000fe20008000004 */
[----:B------:R-:W-:Y:S01]  /*4730*/  UMOV UR5, 0xffff ;  /* 0x0000ffff00057882 */ /* 0x000fe20000000000 */
[----:B------:R-:W-:-:S07]  /*4740*/  UMOV UR6, 0x1 ;  /* 0x0000000100067882 */ /* 0x000fce0000000000 */
[----:B------:R-:W-:Y:S01]  /*4750*/  @!P0 SYNCS.ARRIVE.TRANS64.RED.A1T0 RZ, [UR4], RZ ;  /* 0x000000ffffff89a7 */ /* 0x000fe20008100404 */
[----:B------:R-:W-:Y:S01]  /*4760*/  NOP ;  /* 0x0000000000007918 */ /* 0x000fe20000000000 */
[----:B-1----:R-:W1:Y:S01]  /*4770*/  LDS R0, [UR8+0x14] ;  /* 0x00001408ff007984 */ /* 0x002e620008000800 */
[----:B------:R-:W-:-:S04]  /*4780*/  ULOP3.LUT UR4, UR32, 0xffff, URZ, 0xc0, !UPT ;  /* 0x0000ffff20047892 */ /* 0x000fc8000f8ec0ff */
[----:B------:R-:W-:-:S04]  /*4790*/  USHF.R.U32.HI UR4, URZ, 0x5, UR4 ;  /* 0x00000005ff047899 */ /* 0x000fc80008011604 */
[----:B------:R-:W-:Y:S02]  /*47a0*/  USHF.L.U32 UR5, UR5, UR4, URZ ;  /* 0x0000000405057299 */ /* 0x000fe400080006ff */
[----:B------:R-:W-:-:S04]  /*47b0*/  USHF.L.U32 UR4, UR6, UR4, URZ ;  /* 0x0000000406047299 */ /* 0x000fc800080006ff */
[----:B-1----:R-:W-:-:S04]  /*47c0*/  LOP3.LUT R0, R0, UR5, RZ, 0xc0, !PT ;  /* 0x0000000500007c12 */ /* 0x002fc8000f8ec0ff */
[----:B------:R-:W-:-:S13]  /*47d0*/  ISETP.NE.AND P0, PT, R0, UR5, PT ;  /* 0x0000000500007c0c */ /* 0x000fda000bf05270 */
[----:B------:R-:W-:Y:S05]  /*47e0*/  @P0 BRA `(.L_x_88) ;  /* 0x0000000000580947 */ /* 0x000fea0003800000 */
[----:B------:R-:W1:Y:S02]  /*47f0*/  LDS R0, [UR8+0x18] ;  /* 0x00001808ff007984 */ /* 0x000e640008000800 */
[----:B-1----:R-:W-:-:S04]  /*4800*/  LOP3.LUT R0, R0, UR4, RZ, 0xc0, !PT ;  /* 0x0000000400007c12 */ /* 0x002fc8000f8ec0ff */
[----:B------:R-:W-:-:S13]  /*4810*/  ISETP.NE.AND P0, PT, R0, UR4, PT ;  /* 0x0000000400007c0c */ /* 0x000fda000bf05270 */
[----:B------:R-:W-:Y:S05]  /*4820*/  @P0 BRA `(.L_x_89) ;  /* 0x00000000003c0947 */ /* 0x000fea0003800000 */
[----:B------:R-:W1:Y:S01]  /*4830*/  S2R R2, SR_LANEID ;  /* 0x0000000000027919 */ /* 0x000e620000000000 */
[----:B------:R-:W-:Y:S01]  /*4840*/  ULOP3.LUT UR5, URZ, UR5, URZ, 0x33, !UPT ;  /* 0x00000005ff057292 */ /* 0x000fe2000f8e33ff */
[----:B------:R-:W-:Y:S01]  /*4850*/  LOP3.LUT R4, RZ, UR4, RZ, 0x33, !PT ;  /* 0x00000004ff047c12 */ /* 0x000fe2000f8e33ff */
[----:B------:R-:W-:Y:S02]  /*4860*/  VOTEU.ANY UR4, UPT, PT ;  /* 0x0000000000047886 */ /* 0x000fe400038e0100 */
[----:B------:R-:W-:Y:S01]  /*4870*/  UFLO.U32 UR4, UR4 ;  /* 0x00000004000472bd */ /* 0x000fe200080e0000 */
[----:B------:R-:W2:Y:S01]  /*4880*/  REDUX UR6, R4 ;  /* 0x00000000040673c4 */ /* 0x000ea20000000000 */
[----:B------:R-:W-:-:S06]  /*4890*/  IMAD.U32 R0, RZ, RZ, UR5 ;  /* 0x00000005ff007e24 */ /* 0x000fcc000f8e00ff */
[----:B------:R4:W-:Y:S01]  /*48a0*/  UTCATOMSWS.AND URZ, UR5 ;  /* 0x0000000500ff79e3 */ /* 0x0009e20008000000 */
[----:B------:R-:W3:Y:S01]  /*48b0*/  REDUX UR7, R0 ;  /* 0x00000000000773c4 */ /* 0x000ee20000000000 */
[----:B-1----:R-:W-:Y:S01]  /*48c0*/  ISETP.EQ.U32.AND P0, PT, R2, UR4, PT ;  /* 0x0000000402007c0c */ /* 0x002fe2000bf02070 */
[----:B--2---:R-:W-:Y:S01]  /*48d0*/  IMAD.U32 R2, RZ, RZ, UR6 ;  /* 0x00000006ff027e24 */ /* 0x004fe2000f8e00ff */
[----:B---3--:R-:W-:-:S11]  /*48e0*/  MOV R3, UR7 ;  /* 0x0000000700037c02 */ /* 0x008fd60008000f00 */
[----:B------:R4:W-:Y:S04]  /*48f0*/  @P0 ATOMS.AND RZ, [UR8+0x14], R3 ;  /* 0x00001403ffff098c */ /* 0x0009e8000a800008 */
[----:B------:R4:W-:Y:S01]  /*4900*/  @P0 ATOMS.AND RZ, [UR8+0x18], R2 ;  /* 0x00001802ffff098c */ /* 0x0009e2000a800008 */
[----:B------:R-:W-:Y:S05]  /*4910*/  BRA `(.L_x_90) ;  /* 0x0000000000147947 */ /* 0x000fea0003800000 */
.L_x_89:
[----:B------:R-:W-:Y:S02]  /*4920*/  MOV R2, 0x4940 ;  /* 0x0000494000027802 */ /* 0x000fe40000000f00 */
[----:B---3-5:R-:W-:Y:S05]  /*4930*/  CALL.REL.NOINC `($__internal_0_$__cuda_sm10x_tcgen05_guardrail_trap_col_being_dealloced_not_returned_by_alloc) ;  /* 0x0000008800447944 */ /* 0x028fea0003c00000 */
[----:B------:R-:W-:Y:S05]  /*4940*/  BRA `(.L_x_90) ;  /* 0x0000000000087947 */ /* 0x000fea0003800000 */
.L_x_88:
[----:B------:R-:W-:Y:S02]  /*4950*/  MOV R2, 0x4970 ;  /* 0x0000497000027802 */ /* 0x000fe40000000f00 */
[----:B---3-5:R-:W-:Y:S05]  /*4960*/  CALL.REL.NOINC `($__internal_2_$__cuda_sm10x_tcgen05_guardrail_trap_unallocated_columns_being_dealloced) ;  /* 0x0000008800507944 */ /* 0x028fea0003c00000 */
.L_x_90:
[----:B------:R-:W-:Y:S01]  /*4970*/  NOP ;  /* 0x0000000000007918 */ /* 0x000fe20000000000 */
[----:B----4-:R-:W-:Y:S05]  /*4980*/  EXIT ;  /* 0x000000000000794d */ /* 0x010fea0003800000 */
.L_x_63:
[----:B------:R-:W-:-:S09]  /*4990*/  UISETP.NE.OR UP0, UPT, UR25, 0x3, !UP3 ;  /* 0x000000031900788c */ /* 0x000fd2000df05670 */
[----:B------:R-:W-:Y:S05]  /*49a0*/  BRA.U UP0, `(.L_x_91) ;  /* 0x0000001100547547 */ /* 0x000fea000b800000 */
[----:B------:R-:W1:Y:S01]  /*49b0*/  LDCU UR31, c[0x0][0x370] ;  /* 0x00006e00ff1f77ac */ /* 0x000e620008000800 */
[----:B------:R-:W2:Y:S01]  /*49c0*/  LDC.64 R16, c[0x0][0x348] ;  /* 0x0000d200ff107b82 */ /* 0x000ea20000000a00 */
[----:B------:R-:W-:Y:S02]  /*49d0*/  HFMA2 R13, -RZ, RZ, 0, 0 ;  /* 0x00000000ff0d7431 */ /* 0x000fe400000001ff */
[----:B------:R-:W-:Y:S01]  /*49e0*/  IMAD.MOV.U32 R15, RZ, RZ, 0x1 ;  /* 0x00000001ff0f7424 */ /* 0x000fe200078e00ff */
[----:B------:R-:W1:Y:S01]  /*49f0*/  LDCU.128 UR48, c[0x0][0xb10] ;  /* 0x00016200ff3077ac */ /* 0x000e620008000c00 */
[----:B------:R-:W-:Y:S01]  /*4a00*/  IMAD.MOV.U32 R14, RZ, RZ, RZ ;  /* 0x000000ffff0e7224 */ /* 0x000fe200078e00ff */
[----:B------:R-:W-:Y:S01]  /*4a10*/  MOV R7, 0x2000 ;  /* 0x0000200000077802 */ /* 0x000fe20000000f00 */
[----:B------:R-:W3:Y:S01]  /*4a20*/  LDCU UR30, c[0x0][0x374] ;  /* 0x00006e80ff1e77ac */ /* 0x000ee20008000800 */
[----:B------:R-:W4:Y:S01]  /*4a30*/  LDC.64 R2, c[0x0][0x888] ;  /* 0x00022200ff027b82 */ /* 0x000f220000000a00 */
[----:B------:R-:W3:Y:S01]  /*4a40*/  LDCU UR15, c[0x0][0xb0c] ;  /* 0x00016180ff0f77ac */ /* 0x000ee20008000800 */
[----:B------:R-:W2:Y:S06]  /*4a50*/  LDCU UR40, c[0x0][0xb20] ;  /* 0x00016400ff2877ac */ /* 0x000eac0008000800 */
[----:B------:R-:W4:Y:S01]  /*4a60*/  LDC.64 R4, c[0x0][0x890] ;  /* 0x00022400ff047b82 */ /* 0x000f220000000a00 */
[----:B------:R-:W2:Y:S01]  /*4a70*/  LDCU UR4, c[0x0][0xb30] ;  /* 0x00016600ff0477ac */ /* 0x000ea20008000800 */
[----:B------:R-:W-:Y:S01]  /*4a80*/  UMOV UR21, 0x400 ;  /* 0x0000040000157882 */ /* 0x000fe20000000000 */
[----:B-1----:R-:W-:-:S02]  /*4a90*/  UIMAD.WIDE.U32 UR6, UR31, UR48, URZ ;  /* 0x000000301f0672a5 */ /* 0x002fc4000f8e00ff */
[----:B---3--:R-:W-:Y:S02]  /*4aa0*/  UIMAD.WIDE.U32 UR8, UR30, UR51, URZ ;  /* 0x000000331e0872a5 */ /* 0x008fe4000f8e00ff */
[----:B------:R-:W-:Y:S02]  /*4ab0*/  ULEA UR21, UR45, UR21, 0x18 ;  /* 0x000000152d157291 */ /* 0x000fe4000f8ec0ff */
[----:B------:R-:W-:Y:S02]  /*4ac0*/  UPLOP3.LUT UP3, UPT, UPT, UPT, UPT, 0x40, 0x4 ;  /* 0x000000000004789c */ /* 0x000fe40003f6e870 */
[----:B------:R-:W-:Y:S01]  /*4ad0*/  UIADD3 UR37, UPT, UPT, UR21, 0xc8, URZ ;  /* 0x000000c815257890 */ /* 0x000fe2000fffe0ff */
[----:B------:R-:W-:Y:S01]  /*4ae0*/  UMOV UR6, UR7 ;  /* 0x0000000700067c82 */ /* 0x000fe20008000000 */
[----:B------:R-:W-:Y:S01]  /*4af0*/  UMOV UR38, UR9 ;  /* 0x0000000900267c82 */ /* 0x000fe20008000000 */
[----:B------:R-:W-:Y:S02]  /*4b00*/  UISETP.GE.AND UP0, UPT, UR42, 0x1, UPT ;  /* 0x000000012a00788c */ /* 0x000fe4000bf06270 */
[----:B------:R-:W-:Y:S01]  /*4b10*/  UISETP.NE.AND UP4, UPT, UR42, 0x1, UPT ;  /* 0x000000012a00788c */ /* 0x000fe2000bf85270 */
[----:B------:R-:W1:Y:S01]  /*4b20*/  LDCU.64 UR22, c[0x0][0xb28] ;  /* 0x00016500ff1677ac */ /* 0x000e620008000a00 */
[----:B------:R-:W-:-:S02]  /*4b30*/  UISETP.NE.AND UP6, UPT, UR15, 0x1, UPT ;  /* 0x000000010f00788c */ /* 0x000fc4000bfc5270 */
[----:B------:R-:W-:Y:S02]  /*4b40*/  UISETP.NE.AND UP5, UPT, UR50, 0x1, UPT ;  /* 0x000000013200788c */ /* 0x000fe4000bfa5270 */
[----:B------:R-:W-:Y:S02]  /*4b50*/  UIADD3 UR33, UPT, UPT, UR21, 0xb0, URZ ;  /* 0x000000b015217890 */ /* 0x000fe4000fffe0ff */
[----:B------:R-:W-:Y:S02]  /*4b60*/  UIADD3 UR25, UPT, UPT, UR21, 0xb8, URZ ;  /* 0x000000b815197890 */ /* 0x000fe4000fffe0ff */
[----:B------:R-:W-:Y:S02]  /*4b70*/  UIADD3 UR17, UPT, UPT, UR21, 0xc0, URZ ;  /* 0x000000c015117890 */ /* 0x000fe4000fffe0ff */
[----:B------:R-:W-:Y:S02]  /*4b80*/  UPRMT UR37, UR45, 0x654, UR37 ;  /* 0x000006542d257896 */ /* 0x000fe40008000025 */
[----:B------:R-:W-:-:S02]  /*4b90*/  USHF.R.U32.HI UR39, URZ, UR49, UR6 ;  /* 0x00000031ff277299 */ /* 0x000fc40008011606 */
[----:B--2---:R-:W-:Y:S02]  /*4ba0*/  USHF.R.U32.HI UR38, URZ, UR40, UR38 ;  /* 0x00000028ff267299 */ /* 0x004fe40008011626 */
[----:B------:R-:W-:-:S11]  /*4bb0*/  UISETP.NE.AND UP2, UPT, UR4, 0x1, UPT ;  /* 0x000000010400788c */ /* 0x000fd6000bf45270 */
.L_x_102:
[C---:B------:R-:W-:Y:S02]  /*4bc0*/  LEA R12, R14.reuse, UR21, 0x3 ;  /* 0x000000150e0c7c11 */ /* 0x040fe4000f8e18ff */
[----:B------:R-:W-:Y:S02]  /*4bd0*/  SHF.L.U32 R9, R13, 0x1f, RZ ;  /* 0x0000001f0d097819 */ /* 0x000fe400000006ff */
[----:B------:R-:W-:Y:S02]  /*4be0*/  LEA R10, R14, UR21, 0x4 ;  /* 0x000000150e0a7c11 */ /* 0x000fe4000f8e20ff */
[----:B--2---:R-:W2:Y:S02]  /*4bf0*/  SYNCS.PHASECHK.TRANS64.TRYWAIT P0, [R12+URZ+0x100], R9 ;  /* 0x000100090c0075a7 */ /* 0x004ea400080011ff */
[----:B--2---:R-:W-:Y:S05]  /*4c00*/  @!P0 BRA `(.L_x_92) ;  /* 0x0000008000448947 */ /* 0x004fea0003800000 */
.L_x_192:
[----:B--2---:R-:W2:Y:S01]  /*4c10*/  LDS.128 R8, [R10+0x170] ;  /* 0x000170000a087984 */ /* 0x004ea20000000c00 */
[----:B------:R-:W-:Y:S01]  /*4c20*/  UISETP.GE.AND UP0, UPT, UR42, 0x1, UPT ;  /* 0x000000012a00788c */ /* 0x000fe2000bf06270 */
[----:B------:R-:W-:Y:S01]  /*4c30*/  @!PT LDS RZ, [RZ] ;  /* 0x00000000fffff984 */ /* 0x000fe20000000800 */
[----:B------:R-:W-:Y:S01]  /*4c40*/  @!PT LDS RZ, [RZ] ;  /* 0x00000000fffff984 */ /* 0x000fe20000000800 */
[----:B------:R-:W-:Y:S01]  /*4c50*/  @!PT LDS RZ, [RZ] ;  /* 0x00000000fffff984 */ /* 0x000fe20000000800 */
[----:B------:R-:W-:Y:S01]  /*4c60*/  @!PT LDS RZ, [RZ] ;  /* 0x00000000fffff984 */ /* 0x000fe20000000800 */
[----:B------:R3:W-:Y:S06]  /*4c70*/  MEMBAR.ALL.CTA ;  /* 0x0000000000007992 */ /* 0x0007ec0000008000 */
[----:B---3--:R-:W3:Y:S01]  /*4c80*/  FENCE.VIEW.ASYNC.S ;  /* 0x00000000000073c6 */ /* 0x008ee20000000000 */
[----:B--2---:R-:W-:Y:S11]  /*4c90*/  LOP3.LUT P0, RZ, R10, 0x1, RZ, 0xc0, !PT ;  /* 0x000000010aff7812 */ /* 0x004ff6000780c0ff */
[----:B------:R-:W-:Y:S02]  /*4ca0*/  @!UPT UIADD3 URZ, UPT, UPT, URZ, URZ, URZ ;  /* 0x000000fffffff290 */ /* 0x000fe4000fffe0ff */
[----:B---3--:R-:W-:Y:S01]  /*4cb0*/  VOTEU.ANY UP1, P0 ;  /* 0x0000000000ff7886 */ /* 0x008fe20000020100 */
[----:B------:R-:W-:Y:S11]  /*4cc0*/  PLOP3.LUT P0, PT, PT, PT, UP1, 0x80, 0x8 ;  /* 0x000000000008781c */ /* 0x000ff60003f0f018 */
[----:B------:R-:W-:Y:S02]  /*4cd0*/  @!UPT UIADD3 URZ, UPT, UPT, URZ, URZ, URZ ;  /* 0x000000fffffff290 */ /* 0x000fe4000fffe0ff */
[----:B------:R-:W-:Y:S02]  /*4ce0*/  @P0 SHF.R.U32.HI R0, RZ, 0x10, R9 ;  /* 0x00000010ff000819 */ /* 0x000fe40000011609 */
[----:B------:R-:W-:Y:S02]  /*4cf0*/  @P0 MOV R6, R8 ;  /* 0x0000000800060202 */ /* 0x000fe40000000f00 */
[----:B------:R-:W-:Y:S01]  /*4d00*/  @P0 R2UR UR4, R0 ;  /* 0x00000000000402ca */ /* 0x000fe200000e0000 */
[----:B------:R-:W-:Y:S01]  /*4d10*/  VIADD R0, R12, 0x110 ;  /* 0x000001100c007836 */ /* 0x000fe20000000000 */
[----:B------:R-:W-:Y:S02]  /*4d20*/  @P0 LOP3.LUT R8, R9, 0xffff, RZ, 0xc0, !PT ;  /* 0x0000ffff09080812 */ /* 0x000fe400078ec0ff */
[----:B------:R-:W-:Y:S02]  /*4d30*/  @P0 R2UR UR6, R6 ;  /* 0x00000000060602ca */ /* 0x000fe400000e0000 */
[----:B------:R-:W-:Y:S02]  /*4d40*/  PRMT R0, RZ, 0x654, R0 ;  /* 0x00000654ff007816 */ /* 0x000fe40000000000 */
[----:B------:R-:W-:Y:S02]  /*4d50*/  @P0 R2UR UR5, R8 ;  /* 0x00000000080502ca */ /* 0x000fe400000e0000 */
[----:B------:R2:W-:Y:S03]  /*4d60*/  SYNCS.ARRIVE.TRANS64.RED.A1T0 RZ, [R0+URZ], RZ ;  /* 0x000000ff00ff79a7 */ /* 0x0005e600081004ff */
[----:B------:R-:W-:Y:S04]  /*4d70*/  @UP1 UMOV UR29, UR4 ;  /* 0x00000004001d1c82 */ /* 0x000fe80008000000 */
[----:B------:R-:W-:Y:S04]  /*4d80*/  @UP1 UMOV UR14, UR6 ;  /* 0x00000006000e1c82 */ /* 0x000fe80008000000 */
[----:B------:R-:W-:Y:S01]  /*4d90*/  @UP1 UMOV UR13, UR5 ;  /* 0x00000005000d1c82 */ /* 0x000fe20008000000 */
[----:B------:R-:W-:Y:S05]  /*4da0*/  BRA.U !UP0, `(.L_x_93) ;  /* 0x0000000108a47547 */ /* 0x000fea000b800000 */
[----:B------:R-:W-:Y:S02]  /*4db0*/  UIMAD.WIDE.U32 UR18, UR13, UR51, URZ ;  /* 0x000000330d1272a5 */ /* 0x000fe4000f8e00ff */
[----:B------:R-:W-:Y:S02]  /*4dc0*/  UIMAD.WIDE.U32 UR26, UR14, UR48, URZ ;  /* 0x000000300e1a72a5 */ /* 0x000fe4000f8e00ff */
[----:B------:R-:W-:Y:S02]  /*4dd0*/  USEL UR4, UR30, UR38, !UP5 ;  /* 0x000000261e047287 */ /* 0x000fe4000e800000 */
[----:B------:R-:W-:Y:S02]  /*4de0*/  USEL UR7, UR31, UR39, !UP6 ;  /* 0x000000271f077287 */ /* 0x000fe4000f000000 */
[----:B-1----:R-:W-:Y:S02]  /*4df0*/  UIMAD.WIDE.U32 UR8, UR4, UR22, URZ ;  /* 0x00000016040872a5 */ /* 0x002fe4000f8e00ff */
[----:B------:R-:W-:Y:S01]  /*4e00*/  UIMAD.WIDE.U32 UR10, UR7, UR22, URZ ;  /* 0x00000016070a72a5 */ /* 0x000fe2000f8e00ff */
[----:B------:R-:W-:Y:S02]  /*4e10*/  UMOV UR5, UR19 ;  /* 0x0000001300057c82 */ /* 0x000fe40008000000 */
[----:B------:R-:W-:Y:S03]  /*4e20*/  USHF.R.U32.HI UR6, URZ, UR40, UR5 ;  /* 0x00000028ff067299 */ /* 0x000fe60008011605 */
[----:B------:R-:W-:Y:S01]  /*4e30*/  UMOV UR5, UR27 ;  /* 0x0000001b00057c82 */ /* 0x000fe20008000000 */
[----:B------:R-:W-:Y:S02]  /*4e40*/  USEL UR6, UR13, UR6, !UP5 ;  /* 0x000000060d067287 */ /* 0x000fe4000e800000 */
[----:B------:R-:W-:Y:S03]  /*4e50*/  USHF.R.U32.HI UR12, URZ, UR49, UR5 ;  /* 0x00000031ff0c7299 */ /* 0x000fe60008011605 */
[----:B------:R-:W-:Y:S02]  /*4e60*/  UMOV UR5, UR9 ;  /* 0x0000000900057c82 */ /* 0x000fe40008000000 */
[----:B------:R-:W-:Y:S03]  /*4e70*/  @UP4 USHF.R.U32.HI UR4, URZ, UR23, UR5 ;  /* 0x00000017ff044299 */ /* 0x000fe60008011605 */
[----:B------:R-:W-:Y:S01]  /*4e80*/  UMOV UR5, UR11 ;  /* 0x0000000b00057c82 */ /* 0x000fe20008000000 */
[----:B------:R-:W-:Y:S02]  /*4e90*/  UIMAD UR4, UR42, UR4, URZ ;  /* 0x000000042a0472a4 */ /* 0x000fe4000f8e02ff */
[----:B------:R-:W-:Y:S02]  /*4ea0*/  @UP4 USHF.R.U32.HI UR7, URZ, UR23, UR5 ;  /* 0x00000017ff074299 */ /* 0x000fe40008011605 */
[----:B------:R-:W-:Y:S02]  /*4eb0*/  UIMAD.WIDE.U32 UR10, UR6, UR22, URZ ;  /* 0x00000016060a72a5 */ /* 0x000fe4000f8e00ff */
[----:B------:R-:W-:Y:S02]  /*4ec0*/  USEL UR5, UR14, UR12, !UP6 ;  /* 0x0000000c0e057287 */ /* 0x000fe4000f000000 */
[----:B------:R-:W-:Y:S02]  /*4ed0*/  UIMAD UR8, UR42, UR7, URZ ;  /* 0x000000072a0872a4 */ /* 0x000fe4000f8e02ff */
[----:B------:R-:W-:Y:S03]  /*4ee0*/  UISETP.GE.AND UP0, UPT, UR6, UR4, UPT ;  /* 0x000000040600728c */ /* 0x000fe6000bf06270 */
[----:B------:R-:W-:Y:S01]  /*4ef0*/  UMOV UR4, UR11 ;  /* 0x0000000b00047c82 */ /* 0x000fe20008000000 */
[----:B------:R-:W-:Y:S02]  /*4f00*/  UISETP.GE.OR UP0, UPT, UR5, UR8, UP0 ;  /* 0x000000080500728c */ /* 0x000fe40008706670 */
[----:B------:R-:W-:Y:S02]  /*4f10*/  USHF.R.U32.HI UR4, URZ, UR23, UR4 ;  /* 0x00000017ff047299 */ /* 0x000fe40008011604 */
[----:B------:R-:W-:Y:S02]  /*4f20*/  UIMAD.WIDE.U32 UR8, UR5, UR22, URZ ;  /* 0x00000016050872a5 */ /* 0x000fe4000f8e00ff */
[----:B------:R-:W-:Y:S04]  /*4f30*/  USEL UR10, UR6, UR4, !UP4 ;  /* 0x00000004060a7287 */ /* 0x000fe8000e000000 */
[----:B------:R-:W-:Y:S01]  /*4f40*/  UIADD3 UR11, UPT, UPT, -UR10, URZ, URZ ;  /* 0x000000ff0a0b7290 */ /* 0x000fe2000fffe1ff */
[----:B------:R-:W-:Y:S02]  /*4f50*/  @!UP0 UMOV UR4, UR9 ;  /* 0x0000000900048c82 */ /* 0x000fe40008000000 */
[----:B------:R-:W-:Y:S02]  /*4f60*/  @!UP0 USHF.R.U32.HI UR4, URZ, UR23, UR4 ;  /* 0x00000017ff048299 */ /* 0x000fe40008011604 */
[----:B------:R-:W-:Y:S02]  /*4f70*/  UIMAD UR8, UR42, UR11, UR6 ;  /* 0x0000000b2a0872a4 */ /* 0x000fe4000f8e0206 */
[----:B------:R-:W-:Y:S04]  /*4f80*/  @!UP0 USEL UR4, UR5, UR4, !UP4 ;  /* 0x0000000405048287 */ /* 0x000fe8000e000000 */
[----:B------:R-:W-:Y:S02]  /*4f90*/  @!UP0 UIMAD UR8, UR7, UR8, UR4 ;  /* 0x00000008070882a4 */ /* 0x000fe4000f8e0204 */
[----:B------:R-:W-:Y:S02]  /*4fa0*/  @!UP0 UIADD3 UR9, UPT, UPT, UR10, -UR4, URZ ;  /* 0x800000040a098290 */ /* 0x000fe4000fffe0ff */
[----:B------:R-:W-:Y:S02]  /*4fb0*/  UIADD3 UR4, UPT, UPT, -UR5, URZ, URZ ;  /* 0x000000ff05047290 */ /* 0x000fe4000fffe1ff */
[----:B------:R-:W-:Y:S02]  /*4fc0*/  UIADD3 UR7, UPT, UPT, -UR6, URZ, URZ ;  /* 0x000000ff06077290 */ /* 0x000fe4000fffe1ff */
[----:B------:R-:W-:Y:S02]  /*4fd0*/  @!UP0 UIMAD UR6, UR9, UR42, UR5 ;  /* 0x0000002a090682a4 */ /* 0x000fe4000f8e0205 */
[----:B------:R-:W-:Y:S02]  /*4fe0*/  UIMAD UR14, UR15, UR4, UR14 ;  /* 0x000000040f0e72a4 */ /* 0x000fe4000f8e020e */
[----:B------:R-:W-:Y:S01]  /*4ff0*/  UIMAD UR13, UR50, UR7, UR13 ;  /* 0x00000007320d72a4 */ /* 0x000fe2000f8e020d */
[----:B------:R-:W-:Y:S02]  /*5000*/  @!UP0 UMOV UR5, UR8 ;  /* 0x0000000800058c82 */ /* 0x000fe40008000000 */
[----:B------:R-:W-:Y:S02]  /*5010*/  UIMAD UR14, UR5, UR15, UR14 ;  /* 0x0000000f050e72a4 */ /* 0x000fe4000f8e020e */
[----:B------:R-:W-:Y:S11]  /*5020*/  UIMAD UR13, UR6, UR50, UR13 ;  /* 0x00000032060d72a4 */ /* 0x000ff6000f8e020d */
[----:B------:R-:W-:Y:S01]  /*5030*/  @!UPT UIADD3 URZ, UPT, UPT, URZ, URZ, URZ ;  /* 0x000000fffffff290 */ /* 0x000fe2000fffe0ff */
.L_x_93:
[----:B------:R-:W3:Y:S01]  /*5040*/  @!UP2 LDCU.128 UR8, c[0x0][0xb10] ;  /* 0x00016200ff08a7ac */ /* 0x000ee20008000c00 */
[C---:B----4-:R-:W-:Y:S02]  /*5050*/  ISETP.NE.U32.AND P1, PT, R4.reuse, RZ, PT ;  /* 0x000000ff0400720c */ /* 0x050fe40003f25070 */
[----:B------:R-:W-:Y:S02]  /*5060*/  ISETP.NE.U32.AND P0, PT, R4, RZ, PT ;  /* 0x000000ff0400720c */ /* 0x000fe40003f05070 */
[C---:B------:R-:W-:Y:S02]  /*5070*/  ISETP.NE.AND.EX P1, PT, R5.reuse, RZ, PT, P1 ;  /* 0x000000ff0500720c */ /* 0x040fe40003f25310 */
[----:B------:R-:W-:Y:S01]  /*5080*/  ISETP.NE.AND.EX P0, PT, R5, RZ, PT, P0 ;  /* 0x000000ff0500720c */ /* 0x000fe20003f05300 */
[----:B------:R-:W4:Y:S01]  /*5090*/  @!UP2 LDCU UR5, c[0x0][0xb0c] ;  /* 0x00016180ff05a7ac */ /* 0x000f220008000800 */
[----:B------:R-:W-:Y:S01]  /*50a0*/  SHF.L.U32 R9, R15, 0x1f, RZ ;  /* 0x0000001f0f097819 */ /* 0x000fe200000006ff */
[----:B------:R-:W-:Y:S02]  /*50b0*/  USHF.L.U32 UR35, UR16, 0x7, URZ ;  /* 0x0000000710237899 */ /* 0x000fe400080006ff */
[----:B------:R-:W-:Y:S02]  /*50c0*/  USHF.L.U32 UR34, UR20, 0x8, URZ ;  /* 0x0000000814227899 */ /* 0x000fe400080006ff */
[----:B---3--:R-:W-:Y:S07]  /*50d0*/  UIMAD.WIDE.U32 UR6, UR14, UR8, URZ ;  /* 0x000000080e0672a5 */ /* 0x008fee000f8e00ff */
[----:B------:R-:W-:Y:S01]  /*50e0*/  @!UP2 UMOV UR4, UR7 ;  /* 0x000000070004ac82 */ /* 0x000fe20008000000 */
[----:B----4-:R-:W-:Y:S02]  /*50f0*/  @!UP2 UISETP.NE.AND UP0, UPT, UR5, 0x1, UPT ;  /* 0x000000010500a88c */ /* 0x010fe4000bf05270 */
[----:B------:R-:W-:Y:S02]  /*5100*/  @!UP2 USHF.R.U32.HI UR4, URZ, UR9, UR4 ;  /* 0x00000009ff04a299 */ /* 0x000fe40008011604 */
[----:B------:R-:W-:Y:S02]  /*5110*/  UIMAD.WIDE.U32 UR6, UR13, UR11, URZ ;  /* 0x0000000b0d0672a5 */ /* 0x000fe4000f8e00ff */
[----:B------:R-:W-:Y:S02]  /*5120*/  @!UP2 USEL UR8, UR14, UR4, !UP0 ;  /* 0x000000040e08a287 */ /* 0x000fe4000c000000 */
[----:B------:R-:W-:Y:S03]  /*5130*/  @!UP2 UISETP.NE.AND UP0, UPT, UR10, 0x1, UPT ;  /* 0x000000010a00a88c */ /* 0x000fe6000bf05270 */
[----:B------:R-:W-:Y:S02]  /*5140*/  @!UP2 UMOV UR6, UR7 ;  /* 0x000000070006ac82 */ /* 0x000fe40008000000 */
[----:B------:R-:W3:Y:S02]  /*5150*/  @!UP2 LDCU UR4, c[0x0][0xb20] ;  /* 0x00016400ff04a7ac */ /* 0x000ee40008000800 */
[----:B---3--:R-:W-:Y:S04]  /*5160*/  @!UP2 USHF.R.U32.HI UR6, URZ, UR4, UR6 ;  /* 0x00000004ff06a299 */ /* 0x008fe80008011606 */
[----:B------:R-:W-:Y:S04]  /*5170*/  @!UP2 USEL UR6, UR13, UR6, !UP0 ;  /* 0x000000060d06a287 */ /* 0x000fe8000c000000 */
[----:B------:R-:W-:Y:S02]  /*5180*/  @!UP2 UIADD3 UR4, UPT, UPT, -UR8, UR6, URZ ;  /* 0x000000060804a290 */ /* 0x000fe4000fffe1ff */
[----:B------:R-:W-:Y:S02]  /*5190*/  @!UP2 UIADD3 UR6, UPT, UPT, UR8, -UR6, URZ ;  /* 0x800000060806a290 */ /* 0x000fe4000fffe0ff */
[----:B------:R-:W-:Y:S02]  /*51a0*/  @!UP2 UIMAD UR14, UR4, UR5, UR14 ;  /* 0x00000005040ea2a4 */ /* 0x000fe4000f8e020e */
[----:B------:R-:W-:Y:S01]  /*51b0*/  @!UP2 UIMAD UR13, UR6, UR10, UR13 ;  /* 0x0000000a060da2a4 */ /* 0x000fe2000f8e020d */
[----:B------:R-:W-:Y:S11]  /*51c0*/  BRA.U UP3, `(.L_x_94) ;  /* 0x0000000103107547 */ /* 0x000ff6000b800000 */
[----:B--2---:R-:W-:Y:S04]  /*51d0*/  MOV R0, UR44 ;  /* 0x0000002c00007c02 */ /* 0x004fe80008000f00 */
[----:B------:R-:W-:Y:S04]  /*51e0*/  SHF.L.U32 R11, R0, 0x1f, RZ ;  /* 0x0000001f000b7819 */ /* 0x000fe800000006ff */
[----:B------:R-:W2:Y:S02]  /*51f0*/  SYNCS.PHASECHK.TRANS64.TRYWAIT P2, [UR21+0xf8], R11 ;  /* 0x0000f80bff0075a7 */ /* 0x000ea40008041115 */
[----:B--2---:R-:W-:Y:S05]  /*5200*/  @!P2 BRA `(.L_x_95) ;  /* 0x0000007800d8a947 */ /* 0x004fea0003800000 */
.L_x_94:
[----:B------:R-:W-:Y:S05]  /*5210*/  @!P1 BRA `(.L_x_96) ;  /* 0x0000000000309947 */ /* 0x000fea0003800000 */
[----:B------:R-:W-:Y:S01]  /*5220*/  ISETP.NE.U32.AND P1, PT, R2, RZ, PT ;  /* 0x000000ff0200720c */ /* 0x000fe20003f25070 */
[----:B------:R-:W3:Y:S01]  /*5230*/  LDCU.64 UR4, c[0x0][0x358] ;  /* 0x00006b00ff0477ac */ /* 0x000ee20008000a00 */
[----:B------:R-:W-:Y:S02]  /*5240*/  IMAD.MOV.U32 R162, RZ, RZ, 0x1 ;  /* 0x00000001ffa27424 */ /* 0x000fe400078e00ff */
[----:B------:R-:W-:Y:S11]  /*5250*/  ISETP.NE.AND.EX P1, PT, R3, RZ, PT, P1 ;  /* 0x000000ff0300720c */ /* 0x000ff60003f25310 */
[----:B------:R-:W-:Y:S02]  /*5260*/  @!UPT UIADD3 URZ, UPT, UPT, URZ, URZ, URZ ;  /* 0x000000fffffff290 */ /* 0x000fe4000fffe0ff */
[----:B--2---:R-:W2:Y:S01]  /*5270*/  @P1 LDC.64 R10, c[0x0][0x888] ;  /* 0x00022200ff0a1b82 */ /* 0x004ea20000000a00 */
[----:B------:R-:W-:Y:S04]  /*5280*/  @P1 IMAD R0, R4, UR36, RZ ;  /* 0x0000002404001c24 */ /* 0x000fe8000f8e02ff */
[----:B--2---:R-:W-:Y:S04]  /*5290*/  @P1 IMAD.WIDE R10, R0, 0x4, R10 ;  /* 0x00000004000a1825 */ /* 0x004fe800078e020a */
[----:B------:R-:W-:Y:S01]  /*52a0*/  HFMA2 R0, -RZ, RZ, 0, 5.9604644775390625e-08 ;  /* 0x00000001ff007431 */ /* 0x000fe200000001ff */
[----:B---3-5:R3:W5:Y:S04]  /*52b0*/  @P1 LDG.E R73, desc[UR4][R10.64] ;  /* 0x000000040a491981 */ /* 0x028768000c1e1900 */
[----:B------:R-:W-:Y:S01]  /*52c0*/  @!P1 PRMT R162, R0, 0x7610, R162 ;  /* 0x0000761000a29816 */ /* 0x000fe200000000a2 */
[----:B---3--:R-:W4:Y:S06]  /*52d0*/  @!P1 LDC R73, c[0x0][0x880] ;  /* 0x00022000ff499b82 */ /* 0x008f2c0000000800 */
.L_x_96:
[----:B----45:R-:W-:Y:S01]  /*52e0*/  @!P0 FSETP.EQ.AND P1, PT, R73, RZ, PT ;  /* 0x000000ff4900820b */ /* 0x030fe20003f22000 */
[----:B------:R-:W-:Y:S01]  /*52f0*/  @!UPT UIADD3 URZ, UPT, UPT, URZ, URZ, URZ ;  /* 0x000000fffffff290 */ /* 0x000fe2000fffe0ff */
[----:B------:R-:W-:Y:S11]  /*5300*/  @!P0 BRA `(.L_x_97) ;  /* 0x0000000000188947 */ /* 0x000ff60003800000 */
[----:B------:R-:W-:Y:S02]  /*5310*/  LOP3.LUT P0, RZ, R162, 0xff, RZ, 0xc0, !PT ;  /* 0x000000ffa2ff7812 */ /* 0x000fe4000780c0ff */
[----:B------:R-:W-:Y:S04]  /*5320*/  ISETP.NE.U32.AND P1, PT, R2, RZ, PT ;  /* 0x000000ff0200720c */ /* 0x000fe80003f25070 */
[----:B------:R-:W-:Y:S04]  /*5330*/  ISETP.NE.AND.EX P1, PT, R3, RZ, PT, P1 ;  /* 0x000000ff0300720c */ /* 0x000fe80003f25310 */
[----:B------:R-:W-:Y:S03]  /*5340*/  PLOP3.LUT P1, PT, P1, PT, PT, 0x8, 0x80 ;  /* 0x000000000080781c */ /* 0x000fe60000f2e170 */
[----:B------:R-:W-:Y:S11]  /*5350*/  @P0 FSETP.EQ.AND P1, PT, R73, RZ, PT ;  /* 0x000000ff4900020b */ /* 0x000ff60003f22000 */
[----:B------:R-:W-:Y:S02]  /*5360*/  @!UPT UIADD3 URZ, UPT, UPT, URZ, URZ, URZ ;  /* 0x000000fffffff290 */ /* 0x000fe4000fffe0ff */
.L_x_97:
[----:B------:R-:W3:Y:S01]  /*5370*/  SYNCS.PHASECHK.TRANS64.TRYWAIT P2, [UR21+0xd0], R9 ;  /* 0x0000d009ff0075a7 */ /* 0x000ee20008041115 */
[----:B------:R-:W-:Y:S04]  /*5380*/  ELECT P0, URZ, PT ;  /* 0x0000000000ff782f */ /* 0x000fe80003800000 */
[----:B------:R-:W-:Y:S11]  /*5390*/  PLOP3.LUT P1, PT, P1, P0, PT, 0xf2, 0x2f ;  /* 0x00000000002f781c */ /* 0x000ff60000f21e72 */
[----:B------:R-:W-:Y:S02]  /*53a0*/  @!UPT UIADD3 URZ, UPT, UPT, URZ, URZ, URZ ;  /* 0x000000fffffff290 */ /* 0x000fe4000fffe0ff */
[----:B------:R-:W-:Y:S05]  /*53b0*/  @!P1 IADD3 R8, P0, PT, R16, 0x580, RZ ;  /* 0x0000058010089810 */ /* 0x000fea0007f1e0ff */
[----:B------:R-:W-:Y:S01]  /*53c0*/  @!P1 IMAD.X R6, RZ, RZ, R17, P0 ;  /* 0x000000ffff069224 */ /* 0x000fe200000e0611 */
[----:B---3--:R-:W-:Y:S07]  /*53d0*/  @!P2 BRA `(.L_x_98) ;  /* 0x00000078007ca947 */ /* 0x008fee0003800000 */
.L_x_195:
[----:B------:R-:W-:Y:S01]  /*53e0*/  @!P1 R2UR UR5, R8 ;  /* 0x00000000080592ca */ /* 0x000fe200000e0000 */
[----:B------:R-:W-:Y:S01]  /*53f0*/  VOTEU.ALL UP0, P1 ;  /* 0x0000000000ff7886 */ /* 0x000fe20000800000 */
[----:B------:R-:W-:Y:S01]  /*5400*/  @!P1 R2UR UR4, R6 ;  /* 0x00000000060492ca */ /* 0x000fe200000e0000 */
[----:B--2---:R-:W-:Y:S01]  /*5410*/  @!P1 IMAD.MOV.U32 R0, RZ, RZ, 0x2000 ;  /* 0x00002000ff009424 */ /* 0x004fe200078e00ff */
[----:B------:R-:W-:Y:S01]  /*5420*/  UMOV UR8, 0x0 ;  /* 0x0000000000087882 */ /* 0x000fe20000000000 */
[----:B------:R-:W-:Y:S01]  /*5430*/  UMOV UR9, 0x10000000 ;  /* 0x1000000000097882 */ /* 0x000fe20000000000 */
[----:B------:R-:W-:Y:S01]  /*5440*/  @!UP0 UIADD3 UR32, UPT, UPT, UR21, 0x200, URZ ;  /* 0x0000020015208890 */ /* 0x000fe2000fffe0ff */
[----:B------:R-:W-:Y:S01]  /*5450*/  @!P1 IADD3 R8, P0, PT, R16, 0x580, RZ ;  /* 0x0000058010089810 */ /* 0x000fe20007f1e0ff */
[----:B------:R-:W-:Y:S01]  /*5460*/  VOTEU.ALL UP0, P1 ;  /* 0x0000000000ff7886 */ /* 0x000fe20000800000 */
[----:B------:R-:W-:Y:S03]  /*5470*/  UPRMT UR6, UR45, 0x654, UR33 ;  /* 0x000006542d067896 */ /* 0x000fe60008000021 */
[----:B------:R-:W-:Y:S02]  /*5480*/  @!P1 IMAD.X R6, RZ, RZ, R17, P0 ;  /* 0x000000ffff069224 */ /* 0x000fe400000e0611 */
[----:B------:R-:W-:Y:S02]  /*5490*/  IMAD.U32 R10, RZ, RZ, UR5 ;  /* 0x00000005ff0a7e24 */ /* 0x000fe4000f8e00ff */
[----:B------:R-:W-:Y:S03]  /*54a0*/  IMAD.U32 R11, RZ, RZ, UR4 ;  /* 0x00000004ff0b7e24 */ /* 0x000fe6000f8e00ff */
[----:B------:R-:W-:Y:S02]  /*54b0*/  @!P1 R2UR UR4, R10 ;  /* 0x000000000a0492ca */ /* 0x000fe400000e0000 */
[----:B------:R-:W-:Y:S11]  /*54c0*/  @!P1 R2UR UR5, R11 ;  /* 0x000000000b0592ca */ /* 0x000ff600000e0000 */
[----:B------:R-:W-:Y:S02]  /*54d0*/  @!UPT UIADD3 URZ, UPT, UPT, URZ, URZ, URZ ;  /* 0x000000fffffff290 */ /* 0x000fe4000fffe0ff */
[----:B------:R2:W-:Y:S01]  /*54e0*/  @!UP0 UTMALDG.3D [UR32], [UR4], desc[UR8] ;  /* 0x00000820040085b4 */ /* 0x0005e20008011000 */
[----:B------:R2:W-:Y:S01]  /*54f0*/  @!P1 SYNCS.ARRIVE.TRANS64.RED.A0TR RZ, [UR21+0xb0], R0 ;  /* 0x0000b000ffff99a7 */ /* 0x0005e20008300415 */
[----:B------:R-:W-:Y:S01]  /*5500*/  SYNCS.ARRIVE.TRANS64.RED.A1T0 RZ, [UR6], RZ ;  /* 0x000000ffffff79a7 */ /* 0x000fe20008100406 */
[----:B------:R-:W3:Y:S02]  /*5510*/  SYNCS.PHASECHK.TRANS64.TRYWAIT P2, [UR21+0xd8], R9 ;  /* 0x0000d809ff0075a7 */ /* 0x000ee40008041115 */
[----:B--23--:R-:W-:Y:S05]  /*5520*/  @!P2 BRA `(.L_x_99) ;  /* 0x000000780040a947 */ /* 0x00cfea0003800000 */
.L_x_197:
        /* <DEDUP_REMOVED lines=8> */
[----:B------:R-:W-:Y:S01]  /*55b0*/  @!UP0 UIADD3 UR24, UPT, UPT, UR21, 0x2200, URZ ;  /* 0x0000220015188890 */ /* 0x000fe2000fffe0ff */
[----:B------:R-:W-:Y:S01]  /*55c0*/  VOTEU.ALL UP0, P1 ;  /* 0x0000000000ff7886 */ /* 0x000fe20000800000 */
[----:B------:R-:W-:Y:S01]  /*55d0*/  UMOV UR27, UR35 ;  /* 0x00000023001b7c82 */ /* 0x000fe20008000000 */
[----:B------:R-:W-:Y:S02]  /*55e0*/  UMOV UR28, UR36 ;  /* 0x00000024001c7c82 */ /* 0x000fe40008000000 */
[----:B------:R-:W-:Y:S01]  /*55f0*/  IMAD.U32 R10, RZ, RZ, UR5 ;  /* 0x00000005ff0a7e24 */ /* 0x000fe2000f8e00ff */
[----:B------:R-:W-:Y:S01]  /*5600*/  UPRMT UR6, UR45, 0x654, UR25 ;  /* 0x000006542d067896 */ /* 0x000fe20008000019 */
[----:B------:R-:W-:Y:S02]  /*5610*/  IMAD.U32 R11, RZ, RZ, UR4 ;  /* 0x00000004ff0b7e24 */ /* 0x000fe4000f8e00ff */
[----:B------:R-:W-:Y:S01]  /*5620*/  @!P1 IMAD.X R6, RZ, RZ, R17, P0 ;  /* 0x000000ffff069224 */ /* 0x000fe200000e0611 */
        /* <DEDUP_REMOVED lines=8> */
.L_x_199:
[----:B------:R-:W-:Y:S01]  /*56b0*/  @!P1 R2UR UR5, R8 ;  /* 0x00000000080592ca */ /* 0x000fe200000e0000 */
[----:B------:R-:W-:Y:S01]  /*56c0*/  VOTEU.ALL UP0, P1 ;  /* 0x0000000000ff7886 */ /* 0x000fe20000800000 */
[----:B------:R-:W-:Y:S01]  /*56d0*/  @!P1 R2UR UR4, R6 ;  /* 0x00000000060492ca */ /* 0x000fe200000e0000 */
[----:B--2---:R-:W-:Y:S01]  /*56e0*/  @!P1 IMAD.MOV.U32 R0, RZ, RZ, 0x2000 ;  /* 0x00002000ff009424 */ /* 0x004fe200078e00ff */
[----:B------:R-:W-:Y:S01]  /*56f0*/  UMOV UR8, 0x0 ;  /* 0x0000000000087882 */ /* 0x000fe20000000000 */
[----:B------:R-:W-:Y:S01]  /*5700*/  UMOV UR9, 0x10000000 ;  /* 0x1000000000097882 */ /* 0x000fe20000000000 */
[----:B------:R-:W-:Y:S01]  /*5710*/  @!UP0 UIADD3 UR18, UPT, UPT, UR34, 0x80, URZ ;  /* 0x0000008022128890 */ /* 0x000fe2000fffe0ff */
[----:B------:R-:W-:Y:S01]  /*5720*/  VIADD R14, R14, 0x1 ;  /* 0x000000010e0e7836 */ /* 0x000fe20000000000 */
[----:B------:R-:W-:Y:S01]  /*5730*/  @!UP0 UIADD3 UR16, UPT, UPT, UR21, 0x4200, URZ ;  /* 0x0000420015108890 */ /* 0x000fe2000fffe0ff */
[----:B------:R-:W-:Y:S01]  /*5740*/  VOTEU.ALL UP0, P1 ;  /* 0x0000000000ff7886 */ /* 0x000fe20000800000 */
[----:B------:R-:W-:Y:S01]  /*5750*/  UMOV UR19, UR35 ;  /* 0x0000002300137c82 */ /* 0x000fe20008000000 */
[----:B------:R-:W-:Y:S02]  /*5760*/  UMOV UR20, UR36 ;  /* 0x0000002400147c82 */ /* 0x000fe40008000000 */
[----:B------:R-:W-:Y:S01]  /*5770*/  IMAD.U32 R10, RZ, RZ, UR5 ;  /* 0x00000005ff0a7e24 */ /* 0x000fe2000f8e00ff */
[----:B------:R-:W-:Y:S01]  /*5780*/  UPRMT UR6, UR45, 0x654, UR17 ;  /* 0x000006542d067896 */ /* 0x000fe20008000011 */
        /* <DEDUP_REMOVED lines=9> */
.L_x_201:
[----:B------:R-:W-:Y:S01]  /*5820*/  @!P1 IADD3 R6, P0, PT, R16, 0x580, RZ ;  /* 0x0000058010069810 */ /* 0x000fe20007f1e0ff */
[----:B------:R-:W-:Y:S01]  /*5830*/  VOTEU.ALL UP0, P1 ;  /* 0x0000000000ff7886 */ /* 0x000fe20000800000 */
[----:B------:R-:W-:Y:S01]  /*5840*/  UMOV UR6, 0x0 ;  /* 0x0000000000067882 */ /* 0x000fe20000000000 */
[----:B------:R-:W-:Y:S01]  /*5850*/  UMOV UR7, 0x10000000 ;  /* 0x1000000000077882 */ /* 0x000fe20000000000 */
[----:B------:R-:W-:Y:S01]  /*5860*/  @!P1 R2UR UR5, R6 ;  /* 0x00000000060592ca */ /* 0x000fe200000e0000 */
[----:B--2---:R-:W-:Y:S01]  /*5870*/  @!P1 IMAD.X R0, RZ, RZ, R17, P0 ;  /* 0x000000ffff009224 */ /* 0x004fe200000e0611 */
[----:B------:R-:W-:Y:S01]  /*5880*/  @!UP0 UIADD3 UR10, UPT, UPT, UR34, 0xc0, URZ ;  /* 0x000000c0220a8890 */ /* 0x000fe2000fffe0ff */
[----:B------:R-:W-:Y:S01]  /*5890*/  R2UR UR16, R164 ;  /* 0x00000000a41072ca */ /* 0x000fe200000e0000 */
[----:B------:R-:W-:Y:S01]  /*58a0*/  @!UP0 UIADD3 UR8, UPT, UPT, UR21, 0x6200, URZ ;  /* 0x0000620015088890 */ /* 0x000fe2000fffe0ff */
[----:B------:R-:W-:Y:S01]  /*58b0*/  ISETP.NE.AND P0, PT, R14, 0x2, PT ;  /* 0x000000020e00780c */ /* 0x000fe20003f05270 */
[----:B------:R-:W-:Y:S01]  /*58c0*/  @!UP0 UIADD3 UR9, UPT, UPT, UR21, 0xc8, URZ ;  /* 0x000000c815098890 */ /* 0x000fe2000fffe0ff */
[----:B------:R-:W-:Y:S01]  /*58d0*/  @!P1 R2UR UR4, R0 ;  /* 0x00000000000492ca */ /* 0x000fe200000e0000 */
[----:B------:R-:W-:Y:S01]  /*58e0*/  VOTEU.ALL UP0, P1 ;  /* 0x0000000000ff7886 */ /* 0x000fe20000800000 */
[----:B------:R-:W-:Y:S01]  /*58f0*/  UMOV UR11, UR35 ;  /* 0x00000023000b7c82 */ /* 0x000fe20008000000 */
[----:B------:R-:W-:Y:S01]  /*5900*/  UMOV UR12, UR36 ;  /* 0x00000024000c7c82 */ /* 0x000fe20008000000 */
[----:B------:R-:W-:Y:S01]  /*5910*/  SEL R0, RZ, 0x1, P0 ;  /* 0x00000001ff007807 */ /* 0x000fe20000000000 */
[----:B------:R-:W-:Y:S01]  /*5920*/  UPLOP3.LUT UP3, UPT, UPT, UPT, UPT, 0x80, 0x8 ;  /* 0x000000000008789c */ /* 0x000fe20003f6f070 */
[----:B------:R-:W-:Y:S01]  /*5930*/  IMAD.U32 R8, RZ, RZ, UR5 ;  /* 0x00000005ff087e24 */ /* 0x000fe2000f8e00ff */
[----:B------:R-:W-:Y:S01]  /*5940*/  LOP3.LUT R15, R15, 0x1, RZ, 0x3c, !PT ;  /* 0x000000010f0f7812 */ /* 0x000fe200078e3cff */
[----:B------:R-:W-:Y:S01]  /*5950*/  UMOV UR36, UR29 ;  /* 0x0000001d00247c82 */ /* 0x000fe20008000000 */
[----:B------:R-:W-:Y:S01]  /*5960*/  LOP3.LUT R13, R13, R0, RZ, 0x3c, !PT ;  /* 0x000000000d0d7212 */ /* 0x000fe200078e3cff */
[----:B------:R-:W-:Y:S01]  /*5970*/  UIADD3 UR20, UPT, UPT, UR13, UR16, URZ ;  /* 0x000000100d147290 */ /* 0x000fe2000fffe0ff */
[----:B------:R-:W-:Y:S01]  /*5980*/  SEL R14, R14, RZ, P0 ;  /* 0x000000ff0e0e7207 */ /* 0x000fe20000000000 */
[----:B------:R-:W-:Y:S01]  /*5990*/  UIADD3 UR16, UPT, UPT, UR14, UR61, URZ ;  /* 0x0000003d0e107290 */ /* 0x000fe2000fffe0ff */
[----:B------:R-:W-:Y:S01]  /*59a0*/  IMAD.U32 R9, RZ, RZ, UR4 ;  /* 0x00000004ff097e24 */ /* 0x000fe2000f8e00ff */
[----:B------:R-:W-:Y:S04]  /*59b0*/  @!P1 R2UR UR4, R8 ;  /* 0x00000000080492ca */ /* 0x000fe800000e0000 */
[----:B------:R-:W-:Y:S11]  /*59c0*/  @!P1 R2UR UR5, R9 ;  /* 0x00000000090592ca */ /* 0x000ff600000e0000 */
[----:B------:R-:W-:Y:S02]  /*59d0*/  @!UPT UIADD3 URZ, UPT, UPT, URZ, URZ, URZ ;  /* 0x000000fffffff290 */ /* 0x000fe4000fffe0ff */
[----:B------:R2:W-:Y:S01]  /*59e0*/  @!UP0 UTMALDG.3D [UR8], [UR4], desc[UR6] ;  /* 0x00000608040085b4 */ /* 0x0005e20008011000 */
[----:B------:R2:W-:Y:S01]  /*59f0*/  @!P1 SYNCS.ARRIVE.TRANS64.RED.A0TR RZ, [UR21+0xc8], R7 ;  /* 0x0000c807ffff99a7 */ /* 0x0005e20008300415 */
[----:B------:R-:W-:Y:S01]  /*5a00*/  SYNCS.ARRIVE.TRANS64.RED.A1T0 RZ, [UR37], RZ ;  /* 0x000000ffffff79a7 */ /* 0x000fe20008100425 */
[----:B------:R-:W-:Y:S05]  /*5a10*/  BRA.U UP1, `(.L_x_102) ;  /* 0xfffffff101687547 */ /* 0x000fea000b83ffff */
[----:B------:R-:W-:-:S04]  /*5a20*/  SHF.L.U32 R3, R15, 0x1f, RZ ;  /* 0x0000001f0f037819 */ /* 0x000fc800000006ff */
[----:B------:R-:W3:Y:S02]  /*5a30*/  SYNCS.PHASECHK.TRANS64.TRYWAIT P0, [UR21+0xd0], R3 ;  /* 0x0000d003ff0075a7 */ /* 0x000ee40008001115 */
[----:B---3--:R-:W-:Y:S05]  /*5a40*/  @!P0 BRA `(.L_x_103) ;  /* 0x0000007400408947 */ /* 0x008fea0003800000 */
.L_x_203:
[----:B------:R-:W4:Y:S02]  /*5a50*/  SYNCS.PHASECHK.TRANS64.TRYWAIT P0, [UR21+0xd8], R3 ;  /* 0x0000d803ff0075a7 */ /* 0x000f240008001115 */
[----:B----4-:R-:W-:Y:S05]  /*5a60*/  @!P0 BRA `(.L_x_104) ;  /* 0x0000007400508947 */ /* 0x010fea0003800000 */
.L_x_205:
[----:B------:R-:W4:Y:S02]  /*5a70*/  SYNCS.PHASECHK.TRANS64.TRYWAIT P0, [UR21+0xe0], R3 ;  /* 0x0000e003ff0075a7 */ /* 0x000f240008001115 */
[----:B----4-:R-:W-:Y:S05]  /*5a80*/  @!P0 BRA `(.L_x_105) ;  /* 0x0000007400608947 */ /* 0x010fea0003800000 */
.L_x_207:
[----:B---3--:R-:W-:-:S07]  /*5a90*/  MOV R0, UR21 ;  /* 0x0000001500007c02 */ /* 0x008fce0008000f00 */
.L_x_106:
[----:B---3--:R-:W-:-:S04]  /*5aa0*/  SHF.L.U32 R3, R15, 0x1f, RZ ;  /* 0x0000001f0f037819 */ /* 0x008fc800000006ff */
[----:B------:R3:W4:Y:S03]  /*5ab0*/  SYNCS.PHASECHK.TRANS64.TRYWAIT P0, [R0+URZ+0xe8], R3 ;  /* 0x0000e803000075a7 */ /* 0x00072600080011ff */
[----:B----4-:R-:W-:Y:S05]  /*5ac0*/  @!P0 NANOSLEEP.SYNCS 0x989680 ;  /* 0x009896800000895d */ /* 0x010fea0003900000 */
[----:B------:R-:W4:Y:S02]  /*5ad0*/  @!P0 SYNCS.PHASECHK.TRANS64 P0, [R0+URZ+0xe8], R3 ;  /* 0x0000e803000085a7 */ /* 0x000f2400080010ff */
[----:B-12-4-:R-:W-:Y:S05]  /*5ae0*/  @P0 EXIT ;  /* 0x000000000000094d */ /* 0x016fea0003800000 */
[----:B------:R-:W-:Y:S05]  /*5af0*/  BRA `(.L_x_106) ;  /* 0xfffffffc00e87947 */ /* 0x000fea000383ffff */
.L_x_91:
[----:B------:R-:W-:-:S06]  /*5b00*/  UISETP.GE.AND UP0, UPT, UR25, 0x4, UPT ;  /* 0x000000041900788c */ /* 0x000fcc000bf06270 */
[----:B------:R-:W-:-:S13]  /*5b10*/  PLOP3.LUT P0, PT, PT, PT, UP0, 0x80, 0x8 ;  /* 0x000000000008781c */ /* 0x000fda0003f0f008 */
[----:B------:R-:W-:Y:S05]  /*5b20*/  @!P0 EXIT ;  /* 0x000000000000894d */ /* 0x000fea0003800000 */
[----:B------:R-:W-:Y:S01]  /*5b30*/  BAR.SYNC.DEFER_BLOCKING 0x6, 0xa0 ;  /* 0x0182800000007b1d */ /* 0x000fe20000010000 */
[C---:B------:R-:W-:Y:S01]  /*5b40*/  IMAD.SHL.U32 R4, R174.reuse, 0x40, RZ ;  /* 0x00000040ae047824 */ /* 0x040fe200078e00ff */
[C---:B------:R-:W-:Y:S01]  /*5b50*/  LOP3.LUT R178, R174.reuse, 0x60, RZ, 0xc0, !PT ;  /* 0x00000060aeb27812 */ /* 0x040fe200078ec0ff */
[C---:B------:R-:W-:Y:S01]  /*5b60*/  IMAD.SHL.U32 R137, R174.reuse, 0x8, RZ ;  /* 0x00000008ae897824 */ /* 0x040fe200078e00ff */
[C---:B------:R-:W-:Y:S01]  /*5b70*/  LOP3.LUT R176, R174.reuse, 0x2, RZ, 0xc0, !PT ;  /* 0x00000002aeb07812 */ /* 0x040fe200078ec0ff */
[----:B------:R-:W-:Y:S01]  /*5b80*/  IMAD.U32 R69, R174, 0x10000, RZ ;  /* 0x00010000ae457824 */ /* 0x000fe200078e00ff */
[----:B------:R-:W-:Y:S02]  /*5b90*/  UMOV UR44, 0x400 ;  /* 0x00000400002c7882 */ /* 0x000fe40000000000 */
[----:B------:R-:W1:Y:S01]  /*5ba0*/  LDC.64 R158, c[0x0][0x888] ;  /* 0x00022200ff9e7b82 */ /* 0x000e620000000a00 */
[----:B------:R-:W-:Y:S01]  /*5bb0*/  ULEA UR44, UR45, UR44, 0x18 ;  /* 0x0000002c2d2c7291 */ /* 0x000fe2000f8ec0ff */
[----:B------:R-:W-:Y:S01]  /*5bc0*/  LOP3.LUT R6, R4, 0x180, RZ, 0xc0, !PT ;  /* 0x0000018004067812 */ /* 0x000fe200078ec0ff */
[----:B------:R-:W-:Y:S01]  /*5bd0*/  HFMA2 R68, -RZ, RZ, 0, 0 ;  /* 0x00000000ff447431 */ /* 0x000fe200000001ff */
[----:B------:R-:W-:Y:S01]  /*5be0*/  LOP3.LUT R69, R69, 0x600000, RZ, 0xc0, !PT ;  /* 0x0060000045457812 */ /* 0x000fe200078ec0ff */
[----:B------:R-:W-:Y:S01]  /*5bf0*/  UIADD3 UR4, UPT, UPT, UR44, 0x8200, URZ ;  /* 0x000082002c047890 */ /* 0x000fe2000fffe0ff */
[----:B------:R-:W-:Y:S01]  /*5c00*/  LOP3.LUT R137, R6, 0x30, R137, 0xf8, !PT ;  /* 0x0000003006897812 */ /* 0x000fe200078ef889 */
[----:B------:R-:W-:Y:S01]  /*5c10*/  IMAD.MOV.U32 R172, RZ, RZ, RZ ;  /* 0x000000ffffac7224 */ /* 0x000fe200078e00ff */
[----:B------:R-:W2:Y:S01]  /*5c20*/  LDC.64 R160, c[0x0][0x890] ;  /* 0x00022400ffa07b82 */ /* 0x000ea20000000a00 */
[----:B------:R-:W-:Y:S01]  /*5c30*/  LOP3.LUT R174, R174, 0x4, RZ, 0xc0, !PT ;  /* 0x00000004aeae7812 */ /* 0x000fe200078ec0ff */
[----:B------:R-:W-:Y:S01]  /*5c40*/  IMAD.MOV.U32 R166, RZ, RZ, RZ ;  /* 0x000000ffffa67224 */ /* 0x000fe200078e00ff */
[----:B------:R-:W-:-:S02]  /*5c50*/  LOP3.LUT R137, R137, 0x1e40, R4, 0xf8, !PT ;  /* 0x00001e4089897812 */ /* 0x000fc400078ef804 */
[----:B------:R-:W-:Y:S01]  /*5c60*/  CS2R R170, SRZ ;  /* 0x0000000000aa7805 */ /* 0x000fe2000001ff00 */
[----:B------:R-:W-:Y:S01]  /*5c70*/  IMAD.MOV.U32 R169, RZ, RZ, RZ ;  /* 0x000000ffffa97224 */ /* 0x000fe200078e00ff */
[----:B------:R-:W-:Y:S01]  /*5c80*/  IADD3 R173, PT, PT, -R174, 0x2, RZ ;  /* 0x00000002aead7810 */ /* 0x000fe20007ffe1ff */
[----:B------:R-:W-:Y:S01]  /*5c90*/  IMAD.MOV R168, RZ, RZ, -R176 ;  /* 0x000000ffffa87224 */ /* 0x000fe200078e0ab0 */
[----:B------:R-:W3:Y:S01]  /*5ca0*/  LDC.64 R156, c[0x0][0x8b0] ;  /* 0x00022c00ff9c7b82 */ /* 0x000ee20000000a00 */
[----:B------:R-:W4:Y:S01]  /*5cb0*/  LDS R0, [UR44+0x190] ;  /* 0x0001902cff007984 */ /* 0x000f220008000800 */
[----:B------:R-:W-:Y:S01]  /*5cc0*/  IADD3 R175, PT, PT, R137, UR44, RZ ;  /* 0x0000002c89af7c10 */ /* 0x000fe2000fffe0ff */
[----:B------:R-:W-:Y:S01]  /*5cd0*/  IMAD.MOV R167, RZ, RZ, -R174 ;  /* 0x000000ffffa77224 */ /* 0x000fe200078e0aae */
[----:B------:R-:W-:Y:S01]  /*5ce0*/  MOV R177, UR4 ;  /* 0x0000000400b17c02 */ /* 0x000fe20008000f00 */
[----:B------:R-:W1:Y:S02]  /*5cf0*/  LDCU UR58, c[0x0][0x370] ;  /* 0x00006e00ff3a77ac */ /* 0x000e640008000800 */
[----:B------:R-:W-:Y:S01]  /*5d00*/  VIADD R175, R175, 0x200 ;  /* 0x00000200afaf7836 */ /* 0x000fe20000000000 */
[----:B------:R-:W1:Y:S01]  /*5d10*/  LDC.64 R138, c[0x0][0x8a8] ;  /* 0x00022a00ff8a7b82 */ /* 0x000e620000000a00 */
[----:B------:R-:W1:Y:S01]  /*5d20*/  LDCU.64 UR62, c[0x0][0x348] ;  /* 0x00006900ff3e77ac */ /* 0x000e620008000a00 */
[----:B------:R-:W1:Y:S01]  /*5d30*/  LDCU UR43, c[0x0][0xb0c] ;  /* 0x00016180ff2b77ac */ /* 0x000e620008000800 */
[----:B------:R-:W1:Y:S01]  /*5d40*/  LDCU UR39, c[0x0][0xb30] ;  /* 0x00016600ff2777ac */ /* 0x000e620008000800 */
[----:B------:R-:W1:Y:S01]  /*5d50*/  LDCU.64 UR56, c[0x0][0x888] ;  /* 0x00011100ff3877ac */ /* 0x000e620008000a00 */
[----:B------:R-:W1:Y:S01]  /*5d60*/  LDCU.64 UR40, c[0x0][0xb28] ;  /* 0x00016500ff2877ac */ /* 0x000e620008000a00 */
[----:B------:R-:W1:Y:S01]  /*5d70*/  LDCU.128 UR52, c[0x0][0xb10] ;  /* 0x00016200ff3477ac */ /* 0x000e620008000c00 */
[----:B------:R-:W1:Y:S01]  /*5d80*/  LDCU UR47, c[0x0][0x374] ;  /* 0x00006e80ff2f77ac */ /* 0x000e620008000800 */
[----:B------:R-:W-:Y:S01]  /*5d90*/  UIADD3 UR60, UPT, UPT, UR44, 0x200, URZ ;  /* 0x000002002c3c7890 */ /* 0x000fe2000fffe0ff */
[----:B--2-4-:R-:W-:-:S11]  /*5da0*/  IMAD.IADD R69, R0, 0x1, R69 ;  /* 0x0000000100457824 */ /* 0x014fd600078e0245 */
.L_x_151:
[C---:B------:R-:W-:Y:S02]  /*5db0*/  LEA R3, R166.reuse, UR44, 0x3 ;  /* 0x0000002ca6037c11 */ /* 0x040fe4000f8e18ff */
[----:B------:R-:W-:Y:S02]  /*5dc0*/  SHF.L.U32 R0, R171, 0x1f, RZ ;  /* 0x0000001fab007819 */ /* 0x000fe400000006ff */
[----:B------:R-:W-:Y:S02]  /*5dd0*/  LEA R5, R166, UR44, 0x4 ;  /* 0x0000002ca6057c11 */ /* 0x000fe4000f8e20ff */
[----:B------:R-:W2:Y:S02]  /*5de0*/  SYNCS.PHASECHK.TRANS64.TRYWAIT P0, [R3+URZ+0x100], R0 ;  /* 0x00010000030075a7 */ /* 0x000ea400080011ff */
[----:B-12---:R-:W-:Y:S05]  /*5df0*/  @!P0 BRA `(.L_x_107) ;  /* 0x00000070009c8947 */ /* 0x006fea0003800000 */
.L_x_208:
[----:B------:R-:W4:Y:S01]  /*5e00*/  LDS.128 R4, [R5+0x170] ;  /* 0x0001700005047984 */ /* 0x000f220000000c00 */
[----:B------:R-:W-:Y:S01]  /*5e10*/  UISETP.GE.AND UP0, UPT, UR42, 0x1, UPT ;  /* 0x000000012a00788c */ /* 0x000fe2000bf06270 */
[----:B------:R-:W-:Y:S01]  /*5e20*/  @!PT LDS RZ, [RZ] ;  /* 0x00000000fffff984 */ /* 0x000fe20000000800 */
[----:B------:R-:W-:Y:S01]  /*5e30*/  @!PT LDS RZ, [RZ] ;  /* 0x00000000fffff984 */ /* 0x000fe20000000800 */
[----:B------:R-:W-:Y:S01]  /*5e40*/  @!PT LDS RZ, [RZ] ;  /* 0x00000000fffff984 */ /* 0x000fe20000000800 */
[----:B------:R-:W-:Y:S01]  /*5e50*/  @!PT LDS RZ, [RZ] ;  /* 0x00000000fffff984 */ /* 0x000fe20000000800 */
[----:B------:R1:W-:Y:S06]  /*5e60*/  MEMBAR.ALL.CTA ;  /* 0x0000000000007992 */ /* 0x0003ec0000008000 */
[----:B-1----:R-:W1:Y:S01]  /*5e70*/  FENCE.VIEW.ASYNC.S ;  /* 0x00000000000073c6 */ /* 0x002e620000000000 */
[----:B----4-:R-:W-:Y:S11]  /*5e80*/  LOP3.LUT P0, RZ, R6, 0x1, RZ, 0xc0, !PT ;  /* 0x0000000106ff7812 */ /* 0x010ff6000780c0ff */
[----:B------:R-:W-:Y:S02]  /*5e90*/  @!UPT UIADD3 URZ, UPT, UPT, URZ, URZ, URZ ;  /* 0x000000fffffff290 */ /* 0x000fe4000fffe0ff */
[----:B-1----:R-:W-:Y:S01]  /*5ea0*/  VOTEU.ANY UP1, P0 ;  /* 0x0000000000ff7886 */ /* 0x002fe20000020100 */
[----:B------:R-:W-:Y:S01]  /*5eb0*/  PLOP3.LUT P0, PT, PT, PT, UP1, 0x80, 0x8 ;  /* 0x000000000008781c */ /* 0x000fe20003f0f018 */
[----:B------:R-:W-:Y:S11]  /*5ec0*/  UP2UR UR46, UPR, URZ, 0x2 ;  /* 0x00000002ff2e7883 */ /* 0x000ff60008000000 */
[----:B------:R-:W-:Y:S01]  /*5ed0*/  @!UPT UIADD3 URZ, UPT, UPT, URZ, URZ, URZ ;  /* 0x000000fffffff290 */ /* 0x000fe2000fffe0ff */
[----:B--2---:R-:W-:Y:S02]  /*5ee0*/  @P0 SHF.R.U32.HI R0, RZ, 0x10, R5 ;  /* 0x00000010ff000819 */ /* 0x004fe40000011605 */
        /* <DEDUP_REMOVED lines=12> */
[----:B------:R-:W2:Y:S01]  /*5fb0*/  LDCU UR12, c[0x0][0xb20] ;  /* 0x00016400ff0c77ac */ /* 0x000ea20008000800 */
[----:B------:R-:W-:Y:S02]  /*5fc0*/  UIMAD.WIDE.U32 UR4, UR47, UR55, URZ ;  /* 0x000000372f0472a5 */ /* 0x000fe4000f8e00ff */
[----:B------:R-:W-:Y:S02]  /*5fd0*/  UIMAD.WIDE.U32 UR6, UR58, UR52, URZ ;  /* 0x000000343a0672a5 */ /* 0x000fe4000f8e00ff */
[----:B------:R-:W-:Y:S02]  /*5fe0*/  UISETP.NE.AND UP0, UPT, UR54, 0x1, UPT ;  /* 0x000000013600788c */ /* 0x000fe4000bf05270 */
[----:B------:R-:W-:Y:S02]  /*5ff0*/  UIMAD.WIDE.U32 UR8, UR37, UR55, URZ ;  /* 0x00000037250872a5 */ /* 0x000fe4000f8e00ff */
[----:B------:R-:W-:Y:S02]  /*6000*/  UIMAD.WIDE.U32 UR10, UR38, UR52, URZ ;  /* 0x00000034260a72a5 */ /* 0x000fe4000f8e00ff */
[----:B------:R-:W-:Y:S02]  /*6010*/  UISETP.NE.AND UP1, UPT, UR43, 0x1, UPT ;  /* 0x000000012b00788c */ /* 0x000fe4000bf25270 */
[----:B------:R-:W-:Y:S01]  /*6020*/  UISETP.NE.AND UP2, UPT, UR42, 0x1, UPT ;  /* 0x000000012a00788c */ /* 0x000fe2000bf45270 */
[----:B------:R-:W-:Y:S02]  /*6030*/  UMOV UR4, UR5 ;  /* 0x0000000500047c82 */ /* 0x000fe40008000000 */
[----:B--2---:R-:W-:Y:S03]  /*6040*/  USHF.R.U32.HI UR5, URZ, UR12, UR4 ;  /* 0x0000000cff057299 */ /* 0x004fe60008011604 */
[----:B------:R-:W-:Y:S02]  /*6050*/  UMOV UR4, UR7 ;  /* 0x0000000700047c82 */ /* 0x000fe40008000000 */
[----:B------:R-:W-:Y:S02]  /*6060*/  USHF.R.U32.HI UR7, URZ, UR53, UR4 ;  /* 0x00000035ff077299 */ /* 0x000fe40008011604 */
[----:B------:R-:W-:Y:S02]  /*6070*/  USEL UR4, UR47, UR5, !UP0 ;  /* 0x000000052f047287 */ /* 0x000fe4000c000000 */
[----:B------:R-:W-:Y:S01]  /*6080*/  USEL UR7, UR58, UR7, !UP1 ;  /* 0x000000073a077287 */ /* 0x000fe2000c800000 */
[----:B------:R-:W-:Y:S01]  /*6090*/  UMOV UR5, UR9 ;  /* 0x0000000900057c82 */ /* 0x000fe20008000000 */
[----:B------:R-:W-:Y:S02]  /*60a0*/  UIMAD.WIDE.U32 UR8, UR4, UR40, URZ ;  /* 0x00000028040872a5 */ /* 0x000fe4000f8e00ff */
[----:B------:R-:W-:Y:S03]  /*60b0*/  USHF.R.U32.HI UR6, URZ, UR12, UR5 ;  /* 0x0000000cff067299 */ /* 0x000fe60008011605 */
[----:B------:R-:W-:Y:S01]  /*60c0*/  UMOV UR5, UR11 ;  /* 0x0000000b00057c82 */ /* 0x000fe20008000000 */
[----:B------:R-:W-:Y:S02]  /*60d0*/  UIMAD.WIDE.U32 UR10, UR7, UR40, URZ ;  /* 0x00000028070a72a5 */ /* 0x000fe4000f8e00ff */
[----:B------:R-:W-:Y:S02]  /*60e0*/  USHF.R.U32.HI UR12, URZ, UR53, UR5 ;  /* 0x00000035ff0c7299 */ /* 0x000fe40008011605 */
[----:B------:R-:W-:Y:S01]  /*60f0*/  USEL UR6, UR37, UR6, !UP0 ;  /* 0x0000000625067287 */ /* 0x000fe2000c000000 */
[----:B------:R-:W-:Y:S02]  /*6100*/  UMOV UR5, UR9 ;  /* 0x0000000900057c82 */ /* 0x000fe40008000000 */
[----:B------:R-:W-:Y:S01]  /*6110*/  UMOV UR10, UR11 ;  /* 0x0000000b000a7c82 */ /* 0x000fe20008000000 */
[----:B------:R-:W-:Y:S02]  /*6120*/  @UP2 USHF.R.U32.HI UR4, URZ, UR41, UR5 ;  /* 0x00000029ff042299 */ /* 0x000fe40008011605 */
[----:B------:R-:W-:Y:S02]  /*6130*/  @UP2 USHF.R.U32.HI UR7, URZ, UR41, UR10 ;  /* 0x00000029ff072299 */ /* 0x000fe4000801160a */
[----:B------:R-:W-:Y:S02]  /*6140*/  UIMAD UR4, UR42, UR4, URZ ;  /* 0x000000042a0472a4 */ /* 0x000fe4000f8e02ff */
        /* <DEDUP_REMOVED lines=8> */
[----:B------:R-:W-:Y:S02]  /*61d0*/  USEL UR11, UR6, UR4, !UP2 ;  /* 0x00000004060b7287 */ /* 0x000fe4000d000000 */
[----:B------:R-:W-:Y:S02]  /*61e0*/  UIADD3 UR8, UPT, UPT, -UR5, URZ, URZ ;  /* 0x000000ff05087290 */ /* 0x000fe4000fffe1ff */
[----:B------:R-:W-:Y:S01]  /*61f0*/  UIADD3 UR10, UPT, UPT, -UR11, URZ, URZ ;  /* 0x000000ff0b0a7290 */ /* 0x000fe2000fffe1ff */
[----:B------:R-:W-:Y:S01]  /*6200*/  @!UP0 UMOV UR4, UR9 ;  /* 0x0000000900048c82 */ /* 0x000fe20008000000 */
[----:B------:R-:W-:Y:S02]  /*6210*/  UIADD3 UR9, UPT, UPT, -UR6, URZ, URZ ;  /* 0x000000ff06097290 */ /* 0x000fe4000fffe1ff */
[----:B------:R-:W-:Y:S02]  /*6220*/  @!UP0 USHF.R.U32.HI UR4, URZ, UR41, UR4 ;  /* 0x00000029ff048299 */ /* 0x000fe40008011604 */
[----:B------:R-:W-:Y:S02]  /*6230*/  UIMAD UR10, UR42, UR10, UR6 ;  /* 0x0000000a2a0a72a4 */ /* 0x000fe4000f8e0206 */
[----:B------:R-:W-:Y:S04]  /*6240*/  @!UP0 USEL UR4, UR5, UR4, !UP2 ;  /* 0x0000000405048287 */ /* 0x000fe8000d000000 */
[----:B------:R-:W-:Y:S02]  /*6250*/  @!UP0 UIMAD UR10, UR7, UR10, UR4 ;  /* 0x0000000a070a82a4 */ /* 0x000fe4000f8e0204 */
[----:B------:R-:W-:Y:S02]  /*6260*/  @!UP0 UIADD3 UR11, UPT, UPT, UR11, -UR4, URZ ;  /* 0x800000040b0b8290 */ /* 0x000fe4000fffe0ff */
[----:B------:R-:W-:Y:S02]  /*6270*/  UIMAD UR7, UR43, UR8, UR38 ;  /* 0x000000082b0772a4 */ /* 0x000fe4000f8e0226 */
[----:B------:R-:W-:Y:S02]  /*6280*/  @!UP0 UIMAD UR6, UR11, UR42, UR5 ;  /* 0x0000002a0b0682a4 */ /* 0x000fe4000f8e0205 */
[----:B------:R-:W-:Y:S01]  /*6290*/  UIMAD UR4, UR54, UR9, UR37 ;  /* 0x00000009360472a4 */ /* 0x000fe2000f8e0225 */
[----:B------:R-:W-:Y:S02]  /*62a0*/  @!UP0 UMOV UR5, UR10 ;  /* 0x0000000a00058c82 */ /* 0x000fe40008000000 */
[----:B------:R-:W-:Y:S02]  /*62b0*/  UIMAD UR38, UR5, UR43, UR7 ;  /* 0x0000002b052672a4 */ /* 0x000fe4000f8e0207 */
[----:B------:R-:W-:Y:S11]  /*62c0*/  UIMAD UR37, UR6, UR54, UR4 ;  /* 0x00000036062572a4 */ /* 0x000ff6000f8e0204 */
[----:B------:R-:W-:Y:S01]  /*62d0*/  @!UPT UIADD3 URZ, UPT, UPT, URZ, URZ, URZ ;  /* 0x000000fffffff290 */ /* 0x000fe2000fffe0ff */
.L_x_108:
[----:B------:R-:W-:Y:S01]  /*62e0*/  UISETP.NE.AND UP0, UPT, UR39, 0x1, UPT ;  /* 0x000000012700788c */ /* 0x000fe2000bf05270 */
[----:B------:R-:W-:Y:S01]  /*62f0*/  IADD3 R166, PT, PT, R166, 0x1, RZ ;  /* 0x00000001a6a67810 */ /* 0x000fe20007ffe0ff */
[----:B------:R-:W-:Y:S02]  /*6300*/  USHF.L.U32 UR50, UR16, 0x7, URZ ;  /* 0x0000000710327899 */ /* 0x000fe400080006ff */
[----:B------:R-:W-:Y:S07]  /*6310*/  USHF.L.U32 UR49, UR20, 0x8, URZ ;  /* 0x0000000814317899 */ /* 0x000fee00080006ff */
[----:B------:R-:W2:Y:S01]  /*6320*/  @!UP0 LDCU.128 UR12, c[0x0][0xb10] ;  /* 0x00016200ff0c87ac */ /* 0x000ea20008000c00 */
[----:B------:R-:W4:Y:S01]  /*6330*/  @!UP0 LDCU UR5, c[0x0][0xb0c] ;  /* 0x00016180ff0587ac */ /* 0x000f220008000800 */
[----:B------:R-:W3:Y:S01]  /*6340*/  @!UP0 LDCU UR10, c[0x0][0xb20] ;  /* 0x00016400ff0a87ac */ /* 0x000ee20008000800 */
[----:B--2---:R-:W-:Y:S02]  /*6350*/  UIMAD.WIDE.U32 UR8, UR38, UR12, URZ ;  /* 0x0000000c260872a5 */ /* 0x004fe4000f8e00ff */
[----:B------:R-:W-:Y:S02]  /*6360*/  UIMAD.WIDE.U32 UR6, UR37, UR15, URZ ;  /* 0x0000000f250672a5 */ /* 0x000fe4000f8e00ff */
[----:B------:R-:W-:Y:S03]  /*6370*/  @!UP0 UISETP.NE.AND UP1, UPT, UR14, 0x1, UPT ;  /* 0x000000010e00888c */ /* 0x000fe6000bf25270 */
[----:B------:R-:W-:Y:S01]  /*6380*/  @!UP0 UMOV UR4, UR9 ;  /* 0x0000000900048c82 */ /* 0x000fe20008000000 */
[----:B----4-:R-:W-:Y:S02]  /*6390*/  @!UP0 UISETP.NE.AND UP2, UPT, UR5, 0x1, UPT ;  /* 0x000000010500888c */ /* 0x010fe4000bf45270 */
[----:B------:R-:W-:Y:S01]  /*63a0*/  @!UP0 USHF.R.U32.HI UR4, URZ, UR13, UR4 ;  /* 0x0000000dff048299 */ /* 0x000fe20008011604 */
[----:B------:R-:W-:Y:S02]  /*63b0*/  @!UP0 UMOV UR6, UR7 ;  /* 0x0000000700068c82 */ /* 0x000fe40008000000 */
[----:B---3--:R-:W-:Y:S02]  /*63c0*/  @!UP0 USHF.R.U32.HI UR6, URZ, UR10, UR6 ;  /* 0x0000000aff068299 */ /* 0x008fe40008011606 */
[----:B------:R-:W-:Y:S02]  /*63d0*/  @!UP0 USEL UR7, UR38, UR4, !UP2 ;  /* 0x0000000426078287 */ /* 0x000fe4000d000000 */
[----:B------:R-:W-:Y:S04]  /*63e0*/  @!UP0 USEL UR6, UR37, UR6, !UP1 ;  /* 0x0000000625068287 */ /* 0x000fe8000c800000 */
[----:B------:R-:W-:Y:S02]  /*63f0*/  @!UP0 UIADD3 UR4, UPT, UPT, -UR7, UR6, URZ ;  /* 0x0000000607048290 */ /* 0x000fe4000fffe1ff */
[----:B------:R-:W-:Y:S02]  /*6400*/  @!UP0 UIADD3 UR6, UPT, UPT, UR7, -UR6, URZ ;  /* 0x8000000607068290 */ /* 0x000fe4000fffe0ff */
[----:B------:R-:W-:Y:S02]  /*6410*/  @!UP0 UIMAD UR38, UR4, UR5, UR38 ;  /* 0x00000005042682a4 */ /* 0x000fe4000f8e0226 */
[----:B------:R-:W-:Y:S02]  /*6420*/  @!UP0 UIMAD UR37, UR6, UR14, UR37 ;  /* 0x0000000e062582a4 */ /* 0x000fe4000f8e0225 */
[----:B------:R-:W-:Y:S09]  /*6430*/  ULOP3.LUT UP0, URZ, UR60, 0x1b0, URZ, 0xc0, !UPT ;  /* 0x000001b03cff7892 */ /* 0x000ff2000f80c0ff */
[----:B------:R-:W-:Y:S05]  /*6440*/  BRA.U !UP0, `(.L_x_109) ;  /* 0x0000000108407547 */ /* 0x000fea000b800000 */
[----:B------:R-:W2:Y:S01]  /*6450*/  LDCU.64 UR8, c[0x4][0x88] ;  /* 0x01001100ff0877ac */ /* 0x000ea20008000a00 */
[----:B------:R-:W-:Y:S01]  /*6460*/  MOV R3, 0x0 ;  /* 0x0000000000037802 */ /* 0x000fe20000000f00 */
[----:B------:R-:W-:Y:S02]  /*6470*/  HFMA2 R12, -RZ, RZ, 0, 5.9604644775390625e-08 ;  /* 0x00000001ff0c7431 */ /* 0x000fe400000001ff */
[----:B------:R-:W-:Y:S02]  /*6480*/  IMAD.MOV.U32 R8, RZ, RZ, 0x70 ;  /* 0x00000070ff087424 */ /* 0x000fe400078e00ff */
[----:B------:R-:W-:Y:S01]  /*6490*/  IMAD.MOV.U32 R13, RZ, RZ, RZ ;  /* 0x000000ffff0d7224 */ /* 0x000fe200078e00ff */
[----:B------:R-:W3:Y:S01]  /*64a0*/  LDCU.64 UR6, c[0x4][0x90] ;  /* 0x01001200ff0677ac */ /* 0x000ee20008000a00 */
[----:B------:R-:W4:Y:S01]  /*64b0*/  LDC.64 R2, c[0x4][R3] ;  /* 0x0100000003027b82 */ /* 0x000f220000000a00 */
[----:B------:R-:W1:Y:S01]  /*64c0*/  LDCU.64 UR4, c[0x4][0x8] ;  /* 0x01000100ff0477ac */ /* 0x000e620008000a00 */
[----:B--2---:R-:W-:Y:S01]  /*64d0*/  MOV R5, UR9 ;  /* 0x0000000900057c02 */ /* 0x004fe20008000f00 */
[----:B------:R-:W-:Y:S01]  /*64e0*/  IMAD.U32 R4, RZ, RZ, UR8 ;  /* 0x00000008ff047e24 */ /* 0x000fe2000f8e00ff */
[----:B---3--:R-:W-:Y:S01]  /*64f0*/  MOV R7, UR7 ;  /* 0x0000000700077c02 */ /* 0x008fe20008000f00 */
[----:B------:R-:W-:Y:S01]  /*6500*/  IMAD.U32 R6, RZ, RZ, UR6 ;  /* 0x00000006ff067e24 */ /* 0x000fe2000f8e00ff */
[----:B-1----:R-:W-:Y:S01]  /*6510*/  MOV R11, UR5 ;  /* 0x00000005000b7c02 */ /* 0x002fe20008000f00 */
[----:B------:R-:W-:Y:S02]  /*6520*/  IMAD.U32 R10, RZ, RZ, UR4 ;  /* 0x00000004ff0a7e24 */ /* 0x000fe4000f8e00ff */
[----:B------:R-:W-:Y:S07]  /*6530*/  LEPC R20, `(.L_x_109) ;  /* 0x000000001014794e */ /* 0x000fee0000000000 */
[----:B----45:R-:W-:Y:S05]  /*6540*/  CALL.ABS.NOINC R2 ;  /* 0x0000000002007343 */ /* 0x030fea0003c00000 */
.L_x_109:
[----:B------:R-:W-:Y:S01]  /*6550*/  LOP3.LUT P0, RZ, R177, 0x1b0, RZ, 0xc0, !PT ;  /* 0x000001b0b1ff7812 */ /* 0x000fe2000780c0ff */
[----:B------:R-:W-:Y:S11]  /*6560*/  BSSY.RECONVERGENT B6, `(.L_x_110) ;  /* 0x0000013000067945 */ /* 0x000ff60003800200 */
[----:B------:R-:W-:Y:S01]  /*6570*/  @!UPT UIADD3 URZ, UPT, UPT, URZ, URZ, URZ ;  /* 0x000000fffffff290 */ /* 0x000fe2000fffe0ff */
[----:B------:R-:W-:Y:S05]  /*6580*/  @!P0 BRA `(.L_x_111) ;  /* 0x0000000000408947 */ /* 0x000fea0003800000 */
        /* <DEDUP_REMOVED lines=16> */
.L_x_111:
[----:B------:R-:W-:Y:S05]  /*6690*/  BSYNC.RECONVERGENT B6 ;  /* 0x0000000000067941 */ /* 0x000fea0003800200 */
.L_x_110:
[----:B------:R-:W-:Y:S02]  /*66a0*/  ISETP.NE.U32.AND P0, PT, RZ, UR56, PT ;  /* 0x00000038ff007c0c */ /* 0x000fe4000bf05070 */
[C---:B------:R-:W-:Y:S02]  /*66b0*/  ISETP.NE.U32.AND P4, PT, R160.reuse, RZ, PT ;  /* 0x000000ffa000720c */ /* 0x040fe40003f85070 */
[----:B------:R-:W-:Y:S02]  /*66c0*/  ISETP.NE.U32.AND P1, PT, R160, RZ, PT ;  /* 0x000000ffa000720c */ /* 0x000fe40003f25070 */
[----:B------:R-:W-:Y:S02]  /*66d0*/  ISETP.NE.AND.EX P0, PT, RZ, UR57, PT, P0 ;  /* 0x00000039ff007c0c */ /* 0x000fe4000bf05300 */
[C---:B------:R-:W-:Y:S02]  /*66e0*/  ISETP.NE.AND.EX P4, PT, R161.reuse, RZ, PT, P4 ;  /* 0x000000ffa100720c */ /* 0x040fe40003f85340 */
[----:B------:R-:W-:Y:S02]  /*66f0*/  ISETP.NE.AND.EX P1, PT, R161, RZ, P0, P1 ;  /* 0x000000ffa100720c */ /* 0x000fe40000725310 */
[----:B------:R-:W-:Y:S02]  /*6700*/  ISETP.NE.U32.AND P5, PT, R156, RZ, PT ;  /* 0x000000ff9c00720c */ /* 0x000fe40003fa5070 */
[----:B------:R-:W-:Y:S02]  /*6710*/  ISETP.NE.U32.AND P2, PT, RZ, UR56, PT ;  /* 0x00000038ff007c0c */ /* 0x000fe4000bf45070 */
[----:B------:R-:W-:Y:S02]  /*6720*/  PLOP3.LUT P0, PT, PT, PT, PT, 0x8, 0x80 ;  /* 0x000000000080781c */ /* 0x000fe40003f0e170 */
[----:B------:R-:W-:Y:S02]  /*6730*/  ISETP.NE.AND.EX P5, PT, R157, RZ, PT, P5 ;  /* 0x000000ff9d00720c */ /* 0x000fe40003fa5350 */
[----:B------:R-:W-:Y:S03]  /*6740*/  ISETP.NE.AND.EX P2, PT, RZ, UR57, PT, P2 ;  /* 0x00000039ff007c0c */ /* 0x000fe6000bf45320 */
[----:B------:R-:W-:Y:S01]  /*6750*/  @!P1 PLOP3.LUT P0, PT, P4, PT, PT, 0x80, 0x8 ;  /* 0x000000000008981c */ /* 0x000fe2000270f070 */
[----:B------:R-:W-:Y:S01]  /*6760*/  @!UPT UIADD3 URZ, UPT, UPT, URZ, URZ, URZ ;  /* 0x000000fffffff290 */ /* 0x000fe2000fffe0ff */
[----:B------:R-:W-:Y:S11]  /*6770*/  @!P4 BRA `(.L_x_112) ;  /* 0x000000000030c947 */ /* 0x000ff60003800000 */
[----:B------:R-:W-:Y:S01]  /*6780*/  ISETP.NE.U32.AND P3, PT, R158, RZ, PT ;  /* 0x000000ff9e00720c */ /* 0x000fe20003f65070 */
[----:B------:R-:W2:Y:S01]  /*6790*/  LDCU.64 UR4, c[0x0][0x358] ;  /* 0x00006b00ff0477ac */ /* 0x000ea20008000a00 */
[----:B------:R-:W-:Y:S02]  /*67a0*/  IMAD.MOV.U32 R162, RZ, RZ, 0x1 ;  /* 0x00000001ffa27424 */ /* 0x000fe400078e00ff */
[----:B------:R-:W-:Y:S11]  /*67b0*/  ISETP.NE.AND.EX P3, PT, R159, RZ, PT, P3 ;  /* 0x000000ff9f00720c */ /* 0x000ff60003f65330 */
[----:B------:R-:W-:Y:S02]  /*67c0*/  @!UPT UIADD3 URZ, UPT, UPT, URZ, URZ, URZ ;  /* 0x000000fffffff290 */ /* 0x000fe4000fffe0ff */
[----:B------:R-:W3:Y:S01]  /*67d0*/  @P3 LDC.64 R2, c[0x0][0x888] ;  /* 0x00022200ff023b82 */ /* 0x000ee20000000a00 */
[----:B-1----:R-:W-:Y:S04]  /*67e0*/  @P3 IMAD R0, R160, UR36, RZ ;  /* 0x00000024a0003c24 */ /* 0x002fe8000f8e02ff */
[----:B---3--:R-:W-:Y:S04]  /*67f0*/  @P3 IMAD.WIDE R2, R0, 0x4, R2 ;  /* 0x0000000400023825 */ /* 0x008fe800078e0202 */
[----:B------:R-:W-:Y:S01]  /*6800*/  HFMA2 R0, -RZ, RZ, 0, 5.9604644775390625e-08 ;  /* 0x00000001ff007431 */ /* 0x000fe200000001ff */
[----:B--2--5:R2:W5:Y:S04]  /*6810*/  @P3 LDG.E R73, desc[UR4][R2.64] ;  /* 0x0000000402493981 */ /* 0x024568000c1e1900 */
[----:B------:R-:W-:Y:S01]  /*6820*/  @!P3 PRMT R162, R0, 0x7610, R162 ;  /* 0x0000761000a2b816 */ /* 0x000fe200000000a2 */
[----:B--2---:R-:W3:Y:S06]  /*6830*/  @!P3 LDC R73, c[0x0][0x880] ;  /* 0x00022000ff49bb82 */ /* 0x004eec0000000800 */
.L_x_112:
[----:B------:R-:W-:Y:S05]  /*6840*/  @!P5 BRA `(.L_x_113) ;  /* 0x000000000024d947 */ /* 0x000fea0003800000 */
[----:B------:R-:W-:Y:S01]  /*6850*/  ISETP.NE.U32.AND P3, PT, R138, RZ, PT ;  /* 0x000000ff8a00720c */ /* 0x000fe20003f65070 */
[----:B------:R-:W2:Y:S03]  /*6860*/  LDCU.64 UR4, c[0x0][0x358] ;  /* 0x00006b00ff0477ac */ /* 0x000ea60008000a00 */
[----:B------:R-:W-:Y:S11]  /*6870*/  ISETP.NE.AND.EX P3, PT, R139, RZ, PT, P3 ;  /* 0x000000ff8b00720c */ /* 0x000ff60003f65330 */
[----:B------:R-:W-:Y:S02]  /*6880*/  @!UPT UIADD3 URZ, UPT, UPT, URZ, URZ, URZ ;  /* 0x000000fffffff290 */ /* 0x000fe4000fffe0ff */
[----:B------:R-:W4:Y:S01]  /*6890*/  @P3 LDC.64 R2, c[0x0][0x8a8] ;  /* 0x00022a00ff023b82 */ /* 0x000f220000000a00 */
[----:B-1----:R-:W-:Y:S04]  /*68a0*/  @P3 IMAD R0, R156, UR36, RZ ;  /* 0x000000249c003c24 */ /* 0x002fe8000f8e02ff */
[----:B----4-:R-:W-:Y:S05]  /*68b0*/  @P3 IMAD.WIDE R2, R0, 0x4, R2 ;  /* 0x0000000400023825 */ /* 0x010fea00078e0202 */
[----:B--2--5:R2:W5:Y:S02]  /*68c0*/  @P3 LDG.E R70, desc[UR4][R2.64] ;  /* 0x0000000402463981 */ /* 0x024564000c1e1900 */
[----:B--2---:R-:W4:Y:S02]  /*68d0*/  @!P3 LDC R70, c[0x0][0x8a0] ;  /* 0x00022800ff46bb82 */ /* 0x004f240000000800 */
.L_x_113:
[----:B---3-5:R-:W-:Y:S01]  /*68e0*/  FSETP.NEU.AND P3, PT, R73, RZ, PT ;  /* 0x000000ff4900720b */ /* 0x028fe20003f6d000 */
[----:B------:R-:W-:Y:S01]  /*68f0*/  BSSY B1, `(.L_x_114) ;  /* 0x0000046000017945 */ /* 0x000fe20003800000 */
[----:B------:R-:W-:Y:S01]  /*6900*/  SEL R5, RZ, 0xffffffff, P2 ;  /* 0xffffffffff057807 */ /* 0x000fe20001000000 */
[----:B------:R-:W-:Y:S01]  /*6910*/  IMAD.MOV.U32 R182, RZ, RZ, 0x1 ;  /* 0x00000001ffb67424 */ /* 0x000fe200078e00ff */
[----:B-1----:R-:W-:Y:S01]  /*6920*/  @!P1 SEL R0, RZ, 0xffffffff, P3 ;  /* 0xffffffffff009807 */ /* 0x002fe20001800000 */
[----:B------:R-:W-:Y:S01]  /*6930*/  IMAD R71, R68, 0x100, R69 ;  /* 0x0000010044477824 */ /* 0x000fe200078e0245 */
[----:B------:R-:W-:Y:S02]  /*6940*/  LOP3.LUT P2, RZ, R162, 0xff, RZ, 0xc0, !PT ;  /* 0x000000ffa2ff7812 */ /* 0x000fe4000784c0ff */
[----:B------:R-:W-:Y:S02]  /*6950*/  CS2R R154, SRZ ;  /* 0x00000000009a7805 */ /* 0x000fe4000001ff00 */
[----:B------:R-:W-:Y:S02]  /*6960*/  LEA R3, R170, UR44, 0x3 ;  /* 0x0000002caa037c11 */ /* 0x000fe4000f8e18ff */
[----:B------:R-:W-:Y:S02]  /*6970*/  CS2R R152, SRZ ;  /* 0x0000000000987805 */ /* 0x000fe4000001ff00 */
[C---:B------:R-:W-:Y:S02]  /*6980*/  @P0 SEL R0, R5.reuse, R0, !P2 ;  /* 0x0000000005000207 */ /* 0x040fe40005000000 */
[----:B------:R-:W-:Y:S02]  /*6990*/  CS2R R150, SRZ ;  /* 0x0000000000967805 */ /* 0x000fe4000001ff00 */
[----:B------:R-:W-:Y:S02]  /*69a0*/  LEA R165, R68, UR44, 0x3 ;  /* 0x0000002c44a57c11 */ /* 0x000fe4000f8e18ff */
[----:B------:R-:W-:Y:S02]  /*69b0*/  CS2R R148, SRZ ;  /* 0x0000000000947805 */ /* 0x000fe4000001ff00 */
[----:B------:R-:W-:Y:S02]  /*69c0*/  @!P1 LOP3.LUT R0, R0, 0x1, RZ, 0xc0, !PT ;  /* 0x0000000100009812 */ /* 0x000fe400078ec0ff */
[----:B------:R-:W-:Y:S02]  /*69d0*/  CS2R R146, SRZ ;  /* 0x0000000000927805 */ /* 0x000fe4000001ff00 */
[----:B------:R-:W-:Y:S02]  /*69e0*/  SHF.L.U32 R2, R172, 0x1f, RZ ;  /* 0x0000001fac027819 */ /* 0x000fe400000006ff */
[----:B------:R-:W-:Y:S02]  /*69f0*/  CS2R R144, SRZ ;  /* 0x0000000000907805 */ /* 0x000fe4000001ff00 */
[----:B------:R-:W-:Y:S02]  /*6a00*/  ISETP.NE.U32.OR P6, PT, R0, 0x1, P1 ;  /* 0x000000010000780c */ /* 0x000fe40000fc5470 */
[----:B------:R-:W-:Y:S02]  /*6a10*/  CS2R R142, SRZ ;  /* 0x00000000008e7805 */ /* 0x000fe4000001ff00 */
[----:B------:R-:W-:Y:S02]  /*6a20*/  SEL R0, RZ, 0xffffffff, P3 ;  /* 0xffffffffff007807 */ /* 0x000fe40001800000 */
[----:B------:R-:W-:Y:S02]  /*6a30*/  CS2R R140, SRZ ;  /* 0x00000000008c7805 */ /* 0x000fe4000001ff00 */
[----:B------:R-:W-:Y:S02]  /*6a40*/  P2R R189, PR, RZ, 0x40 ;  /* 0x00000040ffbd7803 */ /* 0x000fe40000000000 */
[----:B------:R-:W-:Y:S04]  /*6a50*/  @P4 SEL R0, R5, R0, !P2 ;  /* 0x0000000005004207 */ /* 0x000fe80005000000 */
[----:B------:R-:W-:Y:S02]  /*6a60*/  LOP3.LUT R0, R0, 0x1, RZ, 0xc0, !PT ;  /* 0x0000000100007812 */ /* 0x000fe400078ec0ff */
[----:B------:R-:W-:Y:S02]  /*6a70*/  @P6 SHF.L.U32 R4, R169, 0x1f, RZ ;  /* 0x0000001fa9046819 */ /* 0x000fe400000006ff */
[----:B------:R-:W-:Y:S02]  /*6a80*/  ISETP.NE.U32.AND P5, PT, R0, 0x1, PT ;  /* 0x000000010000780c */ /* 0x000fe40003fa5070 */
[----:B------:R-:W1:Y:S02]  /*6a90*/  @P6 SYNCS.PHASECHK.TRANS64.TRYWAIT P1, [R3+URZ+0xb0], R4 ;  /* 0x0000b004030065a7 */ /* 0x000e6400080211ff */
[----:B------:R-:W-:Y:S01]  /*6aa0*/  P2R R183, PR, RZ, 0x20 ;  /* 0x00000020ffb77803 */ /* 0x000fe20000000000 */
[----:B------:R2:W3:Y:S01]  /*6ab0*/  SYNCS.PHASECHK.TRANS64.TRYWAIT P0, [R165+URZ+0x120], R2 ;  /* 0x00012002a50075a7 */ /* 0x0004e200080011ff */
[----:B-1----:R-:W-:Y:S01]  /*6ac0*/  @P6 SEL R182, RZ, 0x1, !P1 ;  /* 0x00000001ffb66807 */ /* 0x002fe20004800000 */
[----:B--2---:R-:W-:Y:S06]  /*6ad0*/  @!P6 BRA `(.L_x_115) ;  /* 0x00000000009ce947 */ /* 0x004fec0003800000 */
[----:B------:R-:W-:Y:S01]  /*6ae0*/  @P5 IMAD R7, R170, 0x2000, R175 ;  /* 0x00002000aa075824 */ /* 0x000fe200078e02af */
[----:B------:R-:W-:Y:S01]  /*6af0*/  ISETP.NE.AND P1, PT, R182, RZ, PT ;  /* 0x000000ffb600720c */ /* 0x000fe20003f25270 */
[----:B------:R-:W-:Y:S01]  /*6b00*/  BSSY B0, `(.L_x_116) ;  /* 0x0000010000007945 */ /* 0x000fe20003800000 */
[----:B------:R-:W-:Y:S01]  /*6b10*/  CS2R R142, SRZ ;  /* 0x00000000008e7805 */ /* 0x000fe2000001ff00 */
[--C-:B------:R-:W-:Y:S01]  /*6b20*/  @P5 IMAD R6, R176, -0x10, R7.reuse ;  /* 0xfffffff0b0065824 */ /* 0x100fe200078e0207 */
[----:B------:R-:W-:Y:S01]  /*6b30*/  CS2R R140, SRZ ;  /* 0x00000000008c7805 */ /* 0x000fe2000001ff00 */
[----:B------:R-:W-:Y:S01]  /*6b40*/  @P5 IMAD R5, R174, -0x10, R7 ;  /* 0xfffffff0ae055824 */ /* 0x000fe200078e0207 */
[----:B------:R-:W-:Y:S01]  /*6b50*/  CS2R R150, SRZ ;  /* 0x0000000000967805 */ /* 0x000fe2000001ff00 */
[----:B------:R-:W-:Y:S01]  /*6b60*/  @P5 IMAD R4, R173, 0x10, R6 ;  /* 0x00000010ad045824 */ /* 0x000fe200078e0206 */
[----:B------:R-:W-:Y:S02]  /*6b70*/  CS2R R148, SRZ ;  /* 0x0000000000947805 */ /* 0x000fe4000001ff00 */
[----:B------:R-:W-:Y:S02]  /*6b80*/  CS2R R146, SRZ ;  /* 0x0000000000927805 */ /* 0x000fe4000001ff00 */
[----:B------:R-:W-:Y:S02]  /*6b90*/  CS2R R144, SRZ ;  /* 0x0000000000907805 */ /* 0x000fe4000001ff00 */
[----:B------:R-:W-:Y:S02]  /*6ba0*/  CS2R R154, SRZ ;  /* 0x00000000009a7805 */ /* 0x000fe4000001ff00 */
[----:B------:R-:W-:Y:S01]  /*6bb0*/  CS2R R152, SRZ ;  /* 0x0000000000987805 */ /* 0x000fe2000001ff00 */
[----:B------:R-:W-:Y:S06]  /*6bc0*/  @P1 BRA `(.L_x_117) ;  /* 0x00000000000c1947 */ /* 0x000fec0003800000 */
[----:B------:R-:W-:Y:S04]  /*6bd0*/  SHF.L.U32 R0, R169, 0x1f, RZ ;  /* 0x0000001fa9007819 */ /* 0x000fe800000006ff */
[----:B------:R-:W1:Y:S02]  /*6be0*/  SYNCS.PHASECHK.TRANS64.TRYWAIT P1, [R3+URZ+0xb0], R0 ;  /* 0x0000b000030075a7 */ /* 0x000e6400080211ff */
[----:B-1----:R-:W-:Y:S05]  /*6bf0*/  @!P1 BRA `(.L_x_118) ;  /* 0x0000006400309947 */ /* 0x002fea0003800000 */
.L_x_117:
[----:B------:R-:W-:Y:S05]  /*6c00*/  BSYNC B0 ;  /* 0x0000000000007941 */ /* 0x000fea0003800000 */
.L_x_116:
[----:B------:R-:W-:Y:S01]  /*6c10*/  ISETP.NE.AND P1, PT, R183, RZ, PT ;  /* 0x000000ffb700720c */ /* 0x000fe20003f25270 */
[----:B-1----:R-:W-:Y:S02]  /*6c20*/  VIADD R3, R3, 0xd0 ;  /* 0x000000d003037836 */ /* 0x002fe40000000000 */
[----:B------:R-:W-:Y:S02]  /*6c30*/  IMAD.U32 R0, RZ, RZ, UR45 ;  /* 0x0000002dff007e24 */ /* 0x000fe4000f8e00ff */
[----:B------:R-:W-:Y:S03]  /*6c40*/  VIADD R170, R170, 0x1 ;  /* 0x00000001aaaa7836 */ /* 0x000fe60000000000 */
[----:B------:R-:W-:Y:S05]  /*6c50*/  PRMT R0, R0, 0x654, R3 ;  /* 0x0000065400007816 */ /* 0x000fea0000000003 */
[----:B------:R1:W2:Y:S04]  /*6c60*/  @P1 LDS.128 R140, [R7] ;  /* 0x00000000078c1984 */ /* 0x0002a80000000c00 */
[----:B------:R1:W1:Y:S04]  /*6c70*/  @P1 LDS.128 R148, [R5+0x20] ;  /* 0x0000200005941984 */ /* 0x0002680000000c00 */
[----:B------:R1:W1:Y:S04]  /*6c80*/  @P1 LDS.128 R144, [R6+0x10] ;  /* 0x0000100006901984 */ /* 0x0002680000000c00 */
[----:B------:R1:W1:Y:S01]  /*6c90*/  @P1 LDS.128 R152, [R4+0x10] ;  /* 0x0000100004981984 */ /* 0x0002620000000c00 */
[C---:B------:R-:W-:Y:S01]  /*6ca0*/  ISETP.NE.AND P1, PT, R170.reuse, 0x4, PT ;  /* 0x00000004aa00780c */ /* 0x040fe20003f25270 */
[----:B------:R-:W-:Y:S01]  /*6cb0*/  @!PT LDS RZ, [RZ] ;  /* 0x00000000fffff984 */ /* 0x000fe20000000800 */
[----:B------:R-:W-:Y:S01]  /*6cc0*/  @!PT LDS RZ, [RZ] ;  /* 0x00000000fffff984 */ /* 0x000fe20000000800 */
[----:B------:R-:W-:Y:S01]  /*6cd0*/  @!PT LDS RZ, [RZ] ;  /* 0x00000000fffff984 */ /* 0x000fe20000000800 */
[----:B------:R-:W-:Y:S01]  /*6ce0*/  @!PT LDS RZ, [RZ] ;  /* 0x00000000fffff984 */ /* 0x000fe20000000800 */
[----:B------:R5:W-:Y:S06]  /*6cf0*/  MEMBAR.ALL.CTA ;  /* 0x0000000000007992 */ /* 0x000bec0000008000 */
[----:B-----5:R-:W5:Y:S01]  /*6d00*/  FENCE.VIEW.ASYNC.S ;  /* 0x00000000000073c6 */ /* 0x020f620000000000 */
[----:B------:R-:W-:Y:S01]  /*6d10*/  SEL R170, R170, RZ, P1 ;  /* 0x000000ffaaaa7207 */ /* 0x000fe20000800000 */
[----:B-----5:R5:W-:Y:S02]  /*6d20*/  SYNCS.ARRIVE.TRANS64.RED.A1T0 RZ, [R0+URZ], RZ ;  /* 0x000000ff00ff79a7 */ /* 0x020be400081004ff */
[----:B-----5:R-:W-:Y:S04]  /*6d30*/  SEL R0, RZ, 0x1, P1 ;  /* 0x00000001ff007807 */ /* 0x020fe80000800000 */
[----:B--2---:R-:W-:Y:S02]  /*6d40*/  LOP3.LUT R169, R169, R0, RZ, 0x3c, !PT ;  /* 0x00000000a9a97212 */ /* 0x004fe400078e3cff */
.L_x_115:
[----:B------:R-:W-:Y:S05]  /*6d50*/  BSYNC B1 ;  /* 0x0000000000017941 */ /* 0x000fea0003800000 */
.L_x_114:
[----:B------:R-:W-:Y:S04]  /*6d60*/  SHF.R.U32.HI R0, RZ, 0x15, R71 ;  /* 0x00000015ff007819 */ /* 0x000fe80000011647 */
[----:B------:R-:W-:Y:S01]  /*6d70*/  LOP3.LUT P1, RZ, R0, 0x3, R163, 0x48, !PT ;  /* 0x0000000300ff7812 */ /* 0x000fe200078248a3 */
[----:B------:R-:W-:Y:S01]  /*6d80*/  @!UPT UIADD3 URZ, UPT, UPT, URZ, URZ, URZ ;  /* 0x000000fffffff290 */ /* 0x000fe2000fffe0ff */
[----:B---3--:R-:W-:Y:S11]  /*6d90*/  @P0 BRA `(.L_x_119) ;  /* 0x0000000000080947 */ /* 0x008ff60003800000 */
[----:B------:R-:W2:Y:S02]  /*6da0*/  SYNCS.PHASECHK.TRANS64.TRYWAIT P0, [R165+URZ+0x120], R2 ;  /* 0x00012002a50075a7 */ /* 0x000ea400080011ff */
[----:B--2---:R-:W-:Y:S05]  /*6db0*/  @!P0 BRA `(.L_x_120) ;  /* 0x0000006000d48947 */ /* 0x004fea0003800000 */
.L_x_119:
[----:B------:R-:W-:Y:S04]  /*6dc0*/  BSSY.RECONVERGENT B6, `(.L_x_121) ;  /* 0x0000012000067945 */ /* 0x000fe80003800200 */
[----:B------:R-:W-:Y:S05]  /*6dd0*/  @!P1 BRA `(.L_x_122) ;  /* 0x0000000000409947 */ /* 0x000fea0003800000 */
[----:B------:R-:W1:Y:S01]  /*6de0*/  LDCU.64 UR8, c[0x4][0x78] ;  /* 0x01000f00ff0877ac */ /* 0x000e620008000a00 */
[----:B------:R-:W-:Y:S01]  /*6df0*/  MOV R3, 0x0 ;  /* 0x0000000000037802 */ /* 0x000fe20000000f00 */
[----:B------:R-:W-:Y:S02]  /*6e00*/  HFMA2 R12, -RZ, RZ, 0, 5.9604644775390625e-08 ;  /* 0x00000001ff0c7431 */ /* 0x000fe400000001ff */
[----:B------:R-:W-:Y:S02]  /*6e10*/  IMAD.MOV.U32 R8, RZ, RZ, 0x192 ;  /* 0x00000192ff087424 */ /* 0x000fe400078e00ff */
[----:B------:R-:W-:Y:S01]  /*6e20*/  IMAD.MOV.U32 R13, RZ, RZ, RZ ;  /* 0x000000ffff0d7224 */ /* 0x000fe200078e00ff */
[----:B------:R-:W3:Y:S01]  /*6e30*/  LDCU.64 UR6, c[0x4][0x80] ;  /* 0x01001000ff0677ac */ /* 0x000ee20008000a00 */
[----:B--2---:R-:W2:Y:S01]  /*6e40*/  LDC.64 R2, c[0x4][R3] ;  /* 0x0100000003027b82 */ /* 0x004ea20000000a00 */
[----:B------:R-:W5:Y:S01]  /*6e50*/  LDCU.64 UR4, c[0x4][0x18] ;  /* 0x01000300ff0477ac */ /* 0x000f620008000a00 */
[----:B-1----:R-:W-:Y:S01]  /*6e60*/  MOV R5, UR9 ;  /* 0x0000000900057c02 */ /* 0x002fe20008000f00 */
[----:B------:R-:W-:Y:S01]  /*6e70*/  IMAD.U32 R4, RZ, RZ, UR8 ;  /* 0x00000008ff047e24 */ /* 0x000fe2000f8e00ff */
[----:B---3--:R-:W-:Y:S01]  /*6e80*/  MOV R7, UR7 ;  /* 0x0000000700077c02 */ /* 0x008fe20008000f00 */
[----:B------:R-:W-:Y:S01]  /*6e90*/  IMAD.U32 R6, RZ, RZ, UR6 ;  /* 0x00000006ff067e24 */ /* 0x000fe2000f8e00ff */
[----:B-----5:R-:W-:Y:S01]  /*6ea0*/  MOV R11, UR5 ;  /* 0x00000005000b7c02 */ /* 0x020fe20008000f00 */
[----:B------:R-:W-:Y:S02]  /*6eb0*/  IMAD.U32 R10, RZ, RZ, UR4 ;  /* 0x00000004ff0a7e24 */ /* 0x000fe4000f8e00ff */
[----:B------:R-:W-:Y:S07]  /*6ec0*/  LEPC R20, `(.L_x_122) ;  /* 0x000000001014794e */ /* 0x000fee0000000000 */
[----:B--2-4-:R-:W-:Y:S05]  /*6ed0*/  CALL.ABS.NOINC R2 ;  /* 0x0000000002007343 */ /* 0x014fea0003c00000 */
.L_x_122:
[----:B------:R-:W-:Y:S05]  /*6ee0*/  BSYNC.RECONVERGENT B6 ;  /* 0x0000000000067941 */ /* 0x000fea0003800200 */
.L_x_121:
[-C--:B------:R-:W-:Y:S01]  /*6ef0*/  F2FP.F16.E5M2.UNPACK_B R74, R140.reuse ;  /* 0x0000008cff4a723e */ /* 0x080fe200020004ff */
[----:B------:R-:W-:Y:S05]  /*6f00*/  WARPSYNC.ALL ;  /* 0x0000000000007948 */ /* 0x000fea0003800000 */
[----:B------:R-:W-:Y:S01]  /*6f10*/  R2UR UR4, R71 ;  /* 0x00000000470472ca */ /* 0x000fe200000e0000 */
[--C-:B------:R-:W-:Y:S01]  /*6f20*/  HADD2.F32 R72, -RZ, R74.reuse.H0_H0 ;  /* 0x2000004aff487230 */ /* 0x100fe20000004100 */
[----:B------:R-:W-:Y:S01]  /*6f30*/  F2FP.F16.E5M2.UNPACK_B R76, R140.H1 ;  /* 0x0000008cff4c723e */ /* 0x000fe200030004ff */
[----:B------:R-:W-:Y:S01]  /*6f40*/  HADD2.F32 R75, -RZ, R74.H1_H1 ;  /* 0x3000004aff4b7230 */ /* 0x000fe20000004100 */
[-C--:B------:R-:W-:Y:S01]  /*6f50*/  F2FP.F16.E5M2.UNPACK_B R78, R141.reuse ;  /* 0x0000008dff4e723e */ /* 0x080fe200020004ff */
[----:B------:R-:W-:Y:S01]  /*6f60*/  BSSY.RECONVERGENT B0, `(.L_x_123) ;  /* 0x000011d000007945 */ /* 0x000fe20003800200 */
[----:B------:R-:W-:Y:S01]  /*6f70*/  F2FP.F16.E5M2.UNPACK_B R80, R141.H1 ;  /* 0x0000008dff50723e */ /* 0x000fe200030004ff */
[----:B------:R-:W-:Y:S01]  /*6f80*/  HADD2.F32 R74, -RZ, R76.H0_H0 ;  /* 0x2000004cff4a7230 */ /* 0x000fe20000004100 */
[-C--:B------:R-:W-:Y:S01]  /*6f90*/  F2FP.F16.E5M2.UNPACK_B R82, R142.reuse ;  /* 0x0000008eff52723e */ /* 0x080fe200020004ff */
[--C-:B------:R-:W-:Y:S01]  /*6fa0*/  HADD2.F32 R77, -RZ, R78.reuse.H0_H0 ;  /* 0x2000004eff4d7230 */ /* 0x100fe20000004100 */
[----:B------:R-:W-:Y:S01]  /*6fb0*/  F2FP.F16.E5M2.UNPACK_B R84, R142.H1 ;  /* 0x0000008eff54723e */ /* 0x000fe200030004ff */
[----:B------:R-:W-:Y:S01]  /*6fc0*/  HADD2.F32 R78, -RZ, R78.H1_H1 ;  /* 0x3000004eff4e7230 */ /* 0x000fe20000004100 */
[-C--:B------:R-:W-:Y:S01]  /*6fd0*/  F2FP.F16.E5M2.UNPACK_B R86, R143.reuse ;  /* 0x0000008fff56723e */ /* 0x080fe200020004ff */
[----:B-1----:R-:W4:Y:S01]  /*6fe0*/  LDTM.x64 R4, tmem[UR4] ;  /* 0x00000004000479ee */ /* 0x002f220008340000 */
[----:B------:R-:W-:Y:S01]  /*6ff0*/  F2FP.F16.E5M2.UNPACK_B R88, R143.H1 ;  /* 0x0000008fff58723e */ /* 0x000fe200030004ff */
[----:B------:R-:W-:Y:S01]  /*7000*/  HADD2.F32 R76, -RZ, R76.H1_H1 ;  /* 0x3000004cff4c7230 */ /* 0x000fe20000004100 */
[-C--:B------:R-:W-:Y:S01]  /*7010*/  F2FP.F16.E5M2.UNPACK_B R90, R144.reuse ;  /* 0x00000090ff5a723e */ /* 0x080fe200020004ff */
[----:B------:R-:W-:Y:S01]  /*7020*/  HADD2.F32 R79, -RZ, R80.H0_H0 ;  /* 0x20000050ff4f7230 */ /* 0x000fe20000004100 */
[----:B------:R-:W-:Y:S01]  /*7030*/  F2FP.F16.E5M2.UNPACK_B R92, R144.H1 ;  /* 0x00000090ff5c723e */ /* 0x000fe200030004ff */
[--C-:B------:R-:W-:Y:S01]  /*7040*/  HADD2.F32 R81, -RZ, R82.reuse.H0_H0 ;  /* 0x20000052ff517230 */ /* 0x100fe20000004100 */
[----:B------:R-:W-:Y:S01]  /*7050*/  SHF.L.U32 R188, R168, 0x4, RZ ;  /* 0x00000004a8bc7819 */ /* 0x000fe200000006ff */
[----:B------:R-:W-:Y:S01]  /*7060*/  HADD2.F32 R82, -RZ, R82.H1_H1 ;  /* 0x30000052ff527230 */ /* 0x000fe20000004100 */
[----:B------:R-:W-:Y:S01]  /*7070*/  SHF.L.U32 R192, R167, 0x4, RZ ;  /* 0x00000004a7c07819 */ /* 0x000fe200000006ff */
[--C-:B------:R-:W-:Y:S01]  /*7080*/  HADD2.F32 R85, -RZ, R86.reuse.H0_H0 ;  /* 0x20000056ff557230 */ /* 0x100fe20000004100 */
[----:B------:R-:W-:Y:S01]  /*7090*/  SHF.L.U32 R190, R173, 0x4, RZ ;  /* 0x00000004adbe7819 */ /* 0x000fe200000006ff */
[----:B------:R-:W-:Y:S01]  /*70a0*/  HADD2.F32 R86, -RZ, R86.H1_H1 ;  /* 0x30000056ff567230 */ /* 0x000fe20000004100 */
[----:B------:R-:W-:Y:S01]  /*70b0*/  IADD3 R181, PT, PT, R175, R192, RZ ;  /* 0x000000c0afb57210 */ /* 0x000fe20007ffe0ff */
[--C-:B------:R-:W-:Y:S01]  /*70c0*/  HADD2.F32 R89, -RZ, R90.reuse.H0_H0 ;  /* 0x2000005aff597230 */ /* 0x100fe20000004100 */
[----:B------:R-:W-:Y:S01]  /*70d0*/  F2FP.F16.E5M2.UNPACK_B R94, R145 ;  /* 0x00000091ff5e723e */ /* 0x000fe200020004ff */
[----:B------:R-:W-:Y:S01]  /*70e0*/  HADD2.F32 R90, -RZ, R90.H1_H1 ;  /* 0x3000005aff5a7230 */ /* 0x000fe20000004100 */
[----:B------:R-:W-:Y:S01]  /*70f0*/  F2FP.F16.E5M2.UNPACK_B R98, R146 ;  /* 0x00000092ff62723e */ /* 0x000fe200020004ff */
[----:B------:R-:W-:Y:S01]  /*7100*/  HADD2.F32 R80, -RZ, R80.H1_H1 ;  /* 0x30000050ff507230 */ /* 0x000fe20000004100 */
[----:B------:R-:W-:Y:S01]  /*7110*/  F2FP.F16.E5M2.UNPACK_B R102, R147 ;  /* 0x00000093ff66723e */ /* 0x000fe200020004ff */
[--C-:B------:R-:W-:Y:S01]  /*7120*/  HADD2.F32 R93, -RZ, R94.reuse.H0_H0 ;  /* 0x2000005eff5d7230 */ /* 0x100fe20000004100 */
[----:B------:R-:W-:Y:S01]  /*7130*/  F2FP.F16.E5M2.UNPACK_B R106, R148 ;  /* 0x00000094ff6a723e */ /* 0x000fe200020004ff */
[----:B------:R-:W-:Y:S01]  /*7140*/  HADD2.F32 R94, -RZ, R94.H1_H1 ;  /* 0x3000005eff5e7230 */ /* 0x000fe20000004100 */
[----:B------:R-:W-:Y:S01]  /*7150*/  F2FP.F16.E5M2.UNPACK_B R110, R149 ;  /* 0x00000095ff6e723e */ /* 0x000fe200020004ff */
[C---:B----4-:R-:W-:Y:S01]  /*7160*/  FMUL R0, R70.reuse, R4 ;  /* 0x0000000446007220 */ /* 0x050fe20000400000 */
[C---:B--2---:R-:W-:Y:S01]  /*7170*/  FMUL R2, R70.reuse, R5 ;  /* 0x0000000546027220 */ /* 0x044fe20000400000 */
[C---:B------:R-:W-:Y:S01]  /*7180*/  FMUL R4, R70.reuse, R8 ;  /* 0x0000000846047220 */ /* 0x040fe20000400000 */
[C---:B------:R-:W-:Y:S01]  /*7190*/  FMUL R5, R70.reuse, R9 ;  /* 0x0000000946057220 */ /* 0x040fe20000400000 */
[C---:B------:R-:W-:Y:S01]  /*71a0*/  FFMA R0, R73.reuse, R72, R0 ;  /* 0x0000004849007223 */ /* 0x040fe20000000000 */
[C---:B------:R-:W-:Y:S01]  /*71b0*/  FFMA R2, R73.reuse, R75, R2 ;  /* 0x0000004b49027223 */ /* 0x040fe20000000002 */
[C---:B------:R-:W-:Y:S01]  /*71c0*/  FMUL R8, R70.reuse, R12 ;  /* 0x0000000c46087220 */ /* 0x040fe20000400000 */
[C---:B------:R-:W-:Y:S01]  /*71d0*/  FMUL R9, R70.reuse, R13 ;  /* 0x0000000d46097220 */ /* 0x040fe20000400000 */
[C---:B------:R-:W-:Y:S01]  /*71e0*/  FMUL R12, R70.reuse, R16 ;  /* 0x00000010460c7220 */ /* 0x040fe20000400000 */
[C---:B------:R-:W-:Y:S01]  /*71f0*/  FMUL R13, R70.reuse, R17 ;  /* 0x00000011460d7220 */ /* 0x040fe20000400000 */
[C---:B------:R-:W-:Y:S01]  /*7200*/  FMUL R16, R70.reuse, R20 ;  /* 0x0000001446107220 */ /* 0x040fe20000400000 */
[C---:B------:R-:W-:Y:S01]  /*7210*/  FMUL R17, R70.reuse, R21 ;  /* 0x0000001546117220 */ /* 0x040fe20000400000 */
[C---:B------:R-:W-:Y:S01]  /*7220*/  FMUL R20, R70.reuse, R24 ;  /* 0x0000001846147220 */ /* 0x040fe20000400000 */
[C---:B------:R-:W-:Y:S01]  /*7230*/  FMUL R21, R70.reuse, R25 ;  /* 0x0000001946157220 */ /* 0x040fe20000400000 */
[--C-:B------:R-:W-:Y:S02]  /*7240*/  HADD2.F32 R97, -RZ, R98.reuse.H0_H0 ;  /* 0x20000062ff617230 */ /* 0x100fe40000004100 */
[C---:B------:R-:W-:Y:S01]  /*7250*/  FMUL R24, R70.reuse, R28 ;  /* 0x0000001c46187220 */ /* 0x040fe20000400000 */
[----:B------:R-:W-:Y:S02]  /*7260*/  HADD2.F32 R98, -RZ, R98.H1_H1 ;  /* 0x30000062ff627230 */ /* 0x000fe40000004100 */
[C---:B------:R-:W-:Y:S01]  /*7270*/  FMUL R25, R70.reuse, R29 ;  /* 0x0000001d46197220 */ /* 0x040fe20000400000 */
[--C-:B------:R-:W-:Y:S02]  /*7280*/  HADD2.F32 R101, -RZ, R102.reuse.H0_H0 ;  /* 0x20000066ff657230 */ /* 0x100fe40000004100 */
[C---:B------:R-:W-:Y:S01]  /*7290*/  FMUL R28, R70.reuse, R32 ;  /* 0x00000020461c7220 */ /* 0x040fe20000400000 */
[----:B------:R-:W-:Y:S02]  /*72a0*/  HADD2.F32 R102, -RZ, R102.H1_H1 ;  /* 0x30000066ff667230 */ /* 0x000fe40000004100 */
[C---:B------:R-:W-:Y:S01]  /*72b0*/  FMUL R29, R70.reuse, R33 ;  /* 0x00000021461d7220 */ /* 0x040fe20000400000 */
[--C-:B------:R-:W-:Y:S02]  /*72c0*/  HADD2.F32 R105, -RZ, R106.reuse.H0_H0 ;  /* 0x2000006aff697230 */ /* 0x100fe40000004100 */
[C---:B------:R-:W-:Y:S01]  /*72d0*/  FMUL R32, R70.reuse, R36 ;  /* 0x0000002446207220 */ /* 0x040fe20000400000 */
[----:B------:R-:W-:Y:S01]  /*72e0*/  F2FP.F16.E5M2.UNPACK_B R96, R145.H1 ;  /* 0x00000091ff60723e */ /* 0x000fe200030004ff */
[----:B------:R-:W-:Y:S02]  /*72f0*/  HADD2.F32 R106, -RZ, R106.H1_H1 ;  /* 0x3000006aff6a7230 */ /* 0x000fe40000004100 */
[C---:B------:R-:W-:Y:S01]  /*7300*/  FMUL R33, R70.reuse, R37 ;  /* 0x0000002546217220 */ /* 0x040fe20000400000 */
[--C-:B------:R-:W-:Y:S02]  /*7310*/  HADD2.F32 R109, -RZ, R110.reuse.H0_H0 ;  /* 0x2000006eff6d7230 */ /* 0x100fe40000004100 */
[C---:B------:R-:W-:Y:S01]  /*7320*/  FMUL R36, R70.reuse, R40 ;  /* 0x0000002846247220 */ /* 0x040fe20000400000 */
[----:B------:R-:W-:Y:S01]  /*7330*/  F2FP.F16.E5M2.UNPACK_B R100, R146.H1 ;  /* 0x00000092ff64723e */ /* 0x000fe200030004ff */
[----:B------:R-:W-:Y:S02]  /*7340*/  HADD2.F32 R110, -RZ, R110.H1_H1 ;  /* 0x3000006eff6e7230 */ /* 0x000fe40000004100 */
[C---:B------:R-:W-:Y:S01]  /*7350*/  FMUL R37, R70.reuse, R41 ;  /* 0x0000002946257220 */ /* 0x040fe20000400000 */
[C---:B------:R-:W-:Y:S01]  /*7360*/  FMUL R40, R70.reuse, R44 ;  /* 0x0000002c46287220 */ /* 0x040fe20000400000 */
[----:B------:R-:W-:Y:S01]  /*7370*/  F2FP.F16.E5M2.UNPACK_B R104, R147.H1 ;  /* 0x00000093ff68723e */ /* 0x000fe200030004ff */
        /* <DEDUP_REMOVED lines=8> */
[----:B------:R-:W-:Y:S01]  /*7400*/  F2FP.F16.E5M2.UNPACK_B R114, R150 ;  /* 0x00000096ff72723e */ /* 0x000fe200020004ff */
[C---:B------:R-:W-:Y:S01]  /*7410*/  FMUL R53, R70.reuse, R57 ;  /* 0x0000003946357220 */ /* 0x040fe20000400000 */
[C---:B------:R-:W-:Y:S01]  /*7420*/  FMUL R56, R70.reuse, R60 ;  /* 0x0000003c46387220 */ /* 0x040fe20000400000 */
[----:B------:R-:W-:Y:S01]  /*7430*/  F2FP.F16.E5M2.UNPACK_B R116, R150.H1 ;  /* 0x00000096ff74723e */ /* 0x000fe200030004ff */
[C---:B------:R-:W-:Y:S01]  /*7440*/  FMUL R57, R70.reuse, R61 ;  /* 0x0000003d46397220 */ /* 0x040fe20000400000 */
[--C-:B------:R-:W-:Y:S02]  /*7450*/  HADD2.F32 R113, -RZ, R114.reuse.H0_H0 ;  /* 0x20000072ff717230 */ /* 0x100fe40000004100 */
[C---:B------:R-:W-:Y:S01]  /*7460*/  FMUL R60, R70.reuse, R64 ;  /* 0x00000040463c7220 */ /* 0x040fe20000400000 */
[----:B------:R-:W-:Y:S01]  /*7470*/  F2FP.F16.E5M2.UNPACK_B R118, R151 ;  /* 0x00000097ff76723e */ /* 0x000fe200020004ff */
[----:B------:R-:W-:Y:S02]  /*7480*/  HADD2.F32 R114, -RZ, R114.H1_H1 ;  /* 0x30000072ff727230 */ /* 0x000fe40000004100 */
[C---:B------:R-:W-:Y:S01]  /*7490*/  FMUL R61, R70.reuse, R65 ;  /* 0x00000041463d7220 */ /* 0x040fe20000400000 */
[C---:B------:R-:W-:Y:S01]  /*74a0*/  FMUL R3, R70.reuse, R6 ;  /* 0x0000000646037220 */ /* 0x040fe20000400000 */
[----:B------:R-:W-:Y:S01]  /*74b0*/  F2FP.F16.E5M2.UNPACK_B R120, R151.H1 ;  /* 0x00000097ff78723e */ /* 0x000fe200030004ff */
[--C-:B------:R-:W-:Y:S02]  /*74c0*/  HADD2.F32 R117, -RZ, R118.reuse.H0_H0 ;  /* 0x20000076ff757230 */ /* 0x100fe40000004100 */
[C---:B------:R-:W-:Y:S01]  /*74d0*/  FMUL R7, R70.reuse, R7 ;  /* 0x0000000746077220 */ /* 0x040fe20000400000 */
[C---:B------:R-:W-:Y:S01]  /*74e0*/  FFMA R3, R73.reuse, R74, R3 ;  /* 0x0000004a49037223 */ /* 0x040fe20000000003 */
[----:B------:R-:W-:Y:S01]  /*74f0*/  F2FP.F16.E5M2.UNPACK_B R122, R152 ;  /* 0x00000098ff7a723e */ /* 0x000fe200020004ff */
[----:B------:R-:W-:Y:S02]  /*7500*/  HADD2.F32 R118, -RZ, R118.H1_H1 ;  /* 0x30000076ff767230 */ /* 0x000fe40000004100 */
[C---:B------:R-:W-:Y:S01]  /*7510*/  FFMA R7, R73.reuse, R76, R7 ;  /* 0x0000004c49077223 */ /* 0x040fe20000000007 */
[C---:B------:R-:W-:Y:S01]  /*7520*/  FFMA R4, R73.reuse, R77, R4 ;  /* 0x0000004d49047223 */ /* 0x040fe20000000004 */
[----:B------:R-:W-:Y:S01]  /*7530*/  F2FP.F16.E5M2.UNPACK_B R124, R152.H1 ;  /* 0x00000098ff7c723e */ /* 0x000fe200030004ff */
[----:B------:R-:W-:Y:S01]  /*7540*/  FFMA R5, R73, R78, R5 ;  /* 0x0000004e49057223 */ /* 0x000fe20000000005 */
[--C-:B------:R-:W-:Y:S01]  /*7550*/  HADD2.F32 R121, -RZ, R122.reuse.H0_H0 ;  /* 0x2000007aff797230 */ /* 0x100fe20000004100 */
[----:B------:R-:W-:Y:S01]  /*7560*/  F2FP.SATFINITE.E5M2.F32.PACK_AB_MERGE_C R179, R7, R3, RZ ;  /* 0x0000000307b3723e */ /* 0x000fe200048060ff */
[----:B------:R-:W-:Y:S02]  /*7570*/  HADD2.F32 R122, -RZ, R122.H1_H1 ;  /* 0x3000007aff7a7230 */ /* 0x000fe40000004100 */
[C---:B------:R-:W-:Y:S01]  /*7580*/  FMUL R6, R70.reuse, R10 ;  /* 0x0000000a46067220 */ /* 0x040fe20000400000 */
[----:B------:R-:W-:Y:S01]  /*7590*/  FMUL R11, R70, R11 ;  /* 0x0000000b460b7220 */ /* 0x000fe20000400000 */
[--C-:B------:R-:W-:Y:S01]  /*75a0*/  HADD2.F32 R83, -RZ, R84.reuse.H0_H0 ;  /* 0x20000054ff537230 */ /* 0x100fe20000004100 */
[----:B------:R-:W-:Y:S01]  /*75b0*/  F2FP.SATFINITE.E5M2.F32.PACK_AB_MERGE_C R184, R2, R0, R179 ;  /* 0x0000000002b8723e */ /* 0x000fe200048060b3 */
[----:B------:R-:W-:Y:S01]  /*75c0*/  FFMA R6, R73, R79, R6 ;  /* 0x0000004f49067223 */ /* 0x000fe20000000006 */
[----:B------:R-:W-:Y:S01]  /*75d0*/  IADD3 R179, PT, PT, R175, R188, RZ ;  /* 0x000000bcafb37210 */ /* 0x000fe20007ffe0ff */
[C---:B------:R-:W-:Y:S01]  /*75e0*/  FFMA R11, R73.reuse, R80, R11 ;  /* 0x00000050490b7223 */ /* 0x040fe2000000000b */
[C---:B------:R-:W-:Y:S01]  /*75f0*/  FFMA R8, R73.reuse, R81, R8 ;  /* 0x0000005149087223 */ /* 0x040fe20000000008 */
[----:B------:R-:W-:Y:S01]  /*7600*/  FFMA R9, R73, R82, R9 ;  /* 0x0000005249097223 */ /* 0x000fe20000000009 */
[----:B------:R-:W-:Y:S01]  /*7610*/  IADD3 R180, PT, PT, R190, R179, RZ ;  /* 0x000000b3beb47210 */ /* 0x000fe20007ffe0ff */
[----:B------:R-:W-:Y:S01]  /*7620*/  HADD2.F32 R84, -RZ, R84.H1_H1 ;  /* 0x30000054ff547230 */ /* 0x000fe20000004100 */
[----:B------:R-:W-:Y:S01]  /*7630*/  F2FP.SATFINITE.E5M2.F32.PACK_AB_MERGE_C R185, R11, R6, RZ ;  /* 0x000000060bb9723e */ /* 0x000fe200048060ff */
[C---:B------:R-:W-:Y:S01]  /*7640*/  FMUL R10, R70.reuse, R14 ;  /* 0x0000000e460a7220 */ /* 0x040fe20000400000 */
[C---:B------:R-:W-:Y:S01]  /*7650*/  FMUL R15, R70.reuse, R15 ;  /* 0x0000000f460f7220 */ /* 0x040fe20000400000 */
[--C-:B------:R-:W-:Y:S01]  /*7660*/  HADD2.F32 R87, -RZ, R88.reuse.H0_H0 ;  /* 0x20000058ff577230 */ /* 0x100fe20000004100 */
[----:B------:R-:W-:Y:S01]  /*7670*/  F2FP.SATFINITE.E5M2.F32.PACK_AB_MERGE_C R185, R5, R4, R185 ;  /* 0x0000000405b9723e */ /* 0x000fe200048060b9 */
[C---:B------:R-:W-:Y:S01]  /*7680*/  FFMA R10, R73.reuse, R83, R10 ;  /* 0x00000053490a7223 */ /* 0x040fe2000000000a */
[C---:B------:R-:W-:Y:S01]  /*7690*/  FFMA R15, R73.reuse, R84, R15 ;  /* 0x00000054490f7223 */ /* 0x040fe2000000000f */
[C---:B------:R-:W-:Y:S01]  /*76a0*/  FFMA R12, R73.reuse, R85, R12 ;  /* 0x00000055490c7223 */ /* 0x040fe2000000000c */
[----:B------:R-:W-:Y:S01]  /*76b0*/  FFMA R13, R73, R86, R13 ;  /* 0x00000056490d7223 */ /* 0x000fe2000000000d */
[----:B------:R-:W-:Y:S02]  /*76c0*/  HADD2.F32 R88, -RZ, R88.H1_H1 ;  /* 0x30000058ff587230 */ /* 0x000fe40000004100 */
[C---:B------:R-:W-:Y:S01]  /*76d0*/  FMUL R14, R70.reuse, R18 ;  /* 0x00000012460e7220 */ /* 0x040fe20000400000 */
[----:B------:R-:W-:Y:S01]  /*76e0*/  F2FP.F16.E5M2.UNPACK_B R126, R153 ;  /* 0x00000099ff7e723e */ /* 0x000fe200020004ff */
[C---:B------:R-:W-:Y:S01]  /*76f0*/  FMUL R19, R70.reuse, R19 ;  /* 0x0000001346137220 */ /* 0x040fe20000400000 */
[----:B------:R-:W-:Y:S01]  /*7700*/  HADD2.F32 R91, -RZ, R92.H0_H0 ;  /* 0x2000005cff5b7230 */ /* 0x000fe20000004100 */
[----:B------:R-:W-:Y:S01]  /*7710*/  F2FP.SATFINITE.E5M2.F32.PACK_AB_MERGE_C R186, R15, R10, RZ ;  /* 0x0000000a0fba723e */ /* 0x000fe200048060ff */
[C---:B------:R-:W-:Y:S01]  /*7720*/  FFMA R14, R73.reuse, R87, R14 ;  /* 0x00000057490e7223 */ /* 0x040fe2000000000e */
[C---:B------:R-:W-:Y:S01]  /*7730*/  FFMA R19, R73.reuse, R88, R19 ;  /* 0x0000005849137223 */ /* 0x040fe20000000013 */
[C---:B------:R-:W-:Y:S01]  /*7740*/  FFMA R16, R73.reuse, R89, R16 ;  /* 0x0000005949107223 */ /* 0x040fe20000000010 */
[----:B------:R-:W-:Y:S01]  /*7750*/  F2FP.F16.E5M2.UNPACK_B R128, R153.H1 ;  /* 0x00000099ff80723e */ /* 0x000fe200030004ff */
[----:B------:R-:W-:Y:S01]  /*7760*/  FFMA R17, R73, R90, R17 ;  /* 0x0000005a49117223 */ /* 0x000fe20000000011 */
[----:B------:R-:W-:Y:S01]  /*7770*/  F2FP.SATFINITE.E5M2.F32.PACK_AB_MERGE_C R186, R9, R8, R186 ;  /* 0x0000000809ba723e */ /* 0x000fe200048060ba */
[--C-:B------:R-:W-:Y:S01]  /*7780*/  HADD2.F32 R125, -RZ, R126.reuse.H0_H0 ;  /* 0x2000007eff7d7230 */ /* 0x100fe20000004100 */
[----:B------:R-:W-:Y:S01]  /*7790*/  F2FP.SATFINITE.E5M2.F32.PACK_AB_MERGE_C R187, R19, R14, RZ ;  /* 0x0000000e13bb723e */ /* 0x000fe200048060ff */
[----:B------:R-:W-:Y:S02]  /*77a0*/  HADD2.F32 R126, -RZ, R126.H1_H1 ;  /* 0x3000007eff7e7230 */ /* 0x000fe40000004100 */
[C---:B------:R-:W-:Y:S01]  /*77b0*/  FMUL R18, R70.reuse, R22 ;  /* 0x0000001646127220 */ /* 0x040fe20000400000 */
[----:B------:R-:W-:Y:S01]  /*77c0*/  HADD2.F32 R92, -RZ, R92.H1_H1 ;  /* 0x3000005cff5c7230 */ /* 0x000fe20000004100 */
[----:B------:R-:W-:Y:S01]  /*77d0*/  F2FP.SATFINITE.E5M2.F32.PACK_AB_MERGE_C R187, R13, R12, R187 ;  /* 0x0000000c0dbb723e */ /* 0x000fe200048060bb */
[C---:B------:R-:W-:Y:S01]  /*77e0*/  FMUL R23, R70.reuse, R23 ;  /* 0x0000001746177220 */ /* 0x040fe20000400000 */
[--C-:B------:R-:W-:Y:S02]  /*77f0*/  HADD2.F32 R95, -RZ, R96.reuse.H0_H0 ;  /* 0x20000060ff5f7230 */ /* 0x100fe40000004100 */
[C---:B------:R-:W-:Y:S01]  /*7800*/  FFMA R18, R73.reuse, R91, R18 ;  /* 0x0000005b49127223 */ /* 0x040fe20000000012 */
[----:B------:R-:W-:Y:S01]  /*7810*/  HADD2.F32 R96, -RZ, R96.H1_H1 ;  /* 0x30000060ff607230 */ /* 0x000fe20000004100 */
[----:B------:R1:W-:Y:S01]  /*7820*/  STS.128 [R137+UR44+0x8200], R184 ;  /* 0x008200b889007988 */ /* 0x0003e20008000c2c */
[C---:B------:R-:W-:Y:S01]  /*7830*/  FFMA R23, R73.reuse, R92, R23 ;  /* 0x0000005c49177223 */ /* 0x040fe20000000017 */
[C---:B------:R-:W-:Y:S01]  /*7840*/  FFMA R20, R73.reuse, R93, R20 ;  /* 0x0000005d49147223 */ /* 0x040fe20000000014 */
[----:B------:R-:W-:Y:S01]  /*7850*/  FFMA R21, R73, R94, R21 ;  /* 0x0000005e49157223 */ /* 0x000fe20000000015 */
        /* <DEDUP_REMOVED lines=20> */
[----:B------:R-:W-:Y:S02]  /*79a0*/  HADD2.F32 R104, -RZ, R104.H1_H1 ;  /* 0x30000068ff687230 */ /* 0x000fe40000004100 */
        /* <DEDUP_REMOVED lines=24> */
[----:B------:R1:W-:Y:S01]  /*7b30*/  STS.128 [R179+0x8010], R196 ;  /* 0x008010c4b3007388 */ /* 0x0003e20000000c00 */
[C---:B------:R-:W-:Y:S01]  /*7b40*/  FFMA R39, R73.reuse, R108, R39 ;  /* 0x0000006c49277223 */ /* 0x040fe20000000027 */
[C---:B------:R-:W-:Y:S01]  /*7b50*/  FFMA R36, R73.reuse, R109, R36 ;  /* 0x0000006d49247223 */ /* 0x040fe20000000024 */
[----:B------:R-:W-:Y:S01]  /*7b60*/  FFMA R37, R73, R110, R37 ;  /* 0x0000006e49257223 */ /* 0x000fe20000000025 */
[----:B------:R-:W-:Y:S01]  /*7b70*/  FMUL R38, R70, R42 ;  /* 0x0000002a46267220 */ /* 0x000fe20000400000 */
[----:B------:R-:W-:Y:S01]  /*7b80*/  ISETP.NE.AND P0, PT, R178, RZ, PT ;  /* 0x000000ffb200720c */ /* 0x000fe20003f05270 */
[C---:B------:R-:W-:Y:S01]  /*7b90*/  FMUL R43, R70.reuse, R43 ;  /* 0x0000002b462b7220 */ /* 0x040fe20000400000 */
[--C-:B------:R-:W-:Y:S01]  /*7ba0*/  HADD2.F32 R115, -RZ, R116.reuse.H0_H0 ;  /* 0x20000074ff737230 */ /* 0x100fe20000004100 */
[----:B------:R-:W-:Y:S01]  /*7bb0*/  F2FP.SATFINITE.E5M2.F32.PACK_AB_MERGE_C R200, R39, R34, RZ ;  /* 0x0000002227c8723e */ /* 0x000fe200048060ff */
[C---:B------:R-:W-:Y:S01]  /*7bc0*/  FFMA R38, R73.reuse, R111, R38 ;  /* 0x0000006f49267223 */ /* 0x040fe20000000026 */
[C---:B------:R-:W-:Y:S01]  /*7bd0*/  FFMA R43, R73.reuse, R112, R43 ;  /* 0x00000070492b7223 */ /* 0x040fe2000000002b */
[----:B------:R-:W-:Y:S01]  /*7be0*/  FFMA R40, R73, R113, R40 ;  /* 0x0000007149287223 */ /* 0x000fe20000000028 */
[----:B------:R-:W-:Y:S01]  /*7bf0*/  F2FP.SATFINITE.E5M2.F32.PACK_AB_MERGE_C R200, R33, R32, R200 ;  /* 0x0000002021c8723e */ /* 0x000fe200048060c8 */
[----:B------:R-:W-:Y:S01]  /*7c00*/  FFMA R41, R73, R114, R41 ;  /* 0x0000007249297223 */ /* 0x000fe20000000029 */
        /* <DEDUP_REMOVED lines=8> */
[----:B------:R-:W-:Y:S01]  /*7c90*/  FFMA R44, R73, R117, R44 ;  /* 0x00000075492c7223 */ /* 0x000fe2000000002c */
[----:B------:R-:W-:Y:S01]  /*7ca0*/  ISETP.NE.AND P6, PT, R189, RZ, PT ;  /* 0x000000ffbd00720c */ /* 0x000fe20003fc5270 */
[----:B------:R-:W-:Y:S01]  /*7cb0*/  FFMA R45, R73, R118, R45 ;  /* 0x00000076492d7223 */ /* 0x000fe2000000002d */
[----:B------:R-:W-:Y:S01]  /*7cc0*/  HADD2.F32 R120, -RZ, R120.H1_H1 ;  /* 0x30000078ff787230 */ /* 0x000fe20000004100 */
[----:B------:R-:W-:Y:S01]  /*7cd0*/  F2FP.SATFINITE.E5M2.F32.PACK_AB_MERGE_C R202, R47, R42, RZ ;  /* 0x0000002a2fca723e */ /* 0x000fe200048060ff */
[C---:B------:R-:W-:Y:S01]  /*7ce0*/  FMUL R46, R70.reuse, R50 ;  /* 0x00000032462e7220 */ /* 0x040fe20000400000 */
[C---:B------:R-:W-:Y:S01]  /*7cf0*/  FMUL R51, R70.reuse, R51 ;  /* 0x0000003346337220 */ /* 0x040fe20000400000 */
[--C-:B------:R-:W-:Y:S02]  /*7d00*/  HADD2.F32 R123, -RZ, R124.reuse.H0_H0 ;  /* 0x2000007cff7b7230 */ /* 0x100fe40000004100 */
[C---:B------:R-:W-:Y:S01]  /*7d10*/  FMUL R50, R70.reuse, R54 ;  /* 0x0000003646327220 */ /* 0x040fe20000400000 */
[C---:B------:R-:W-:Y:S01]  /*7d20*/  FFMA R46, R73.reuse, R119, R46 ;  /* 0x00000077492e7223 */ /* 0x040fe2000000002e */
[----:B------:R-:W-:Y:S02]  /*7d30*/  HADD2.F32 R124, -RZ, R124.H1_H1 ;  /* 0x3000007cff7c7230 */ /* 0x000fe40000004100 */
[C---:B------:R-:W-:Y:S01]  /*7d40*/  FFMA R51, R73.reuse, R120, R51 ;  /* 0x0000007849337223 */ /* 0x040fe20000000033 */
[C---:B------:R-:W-:Y:S01]  /*7d50*/  FMUL R55, R70.reuse, R55 ;  /* 0x0000003746377220 */ /* 0x040fe20000400000 */
[C---:B------:R-:W-:Y:S01]  /*7d60*/  FFMA R48, R73.reuse, R121, R48 ;  /* 0x0000007949307223 */ /* 0x040fe20000000030 */
[C---:B------:R-:W-:Y:S01]  /*7d70*/  FFMA R49, R73.reuse, R122, R49 ;  /* 0x0000007a49317223 */ /* 0x040fe20000000031 */
[--C-:B------:R-:W-:Y:S02]  /*7d80*/  HADD2.F32 R127, -RZ, R128.reuse.H0_H0 ;  /* 0x20000080ff7f7230 */ /* 0x100fe40000004100 */
[C---:B------:R-:W-:Y:S01]  /*7d90*/  FFMA R50, R73.reuse, R123, R50 ;  /* 0x0000007b49327223 */ /* 0x040fe20000000032 */
[----:B------:R-:W-:Y:S02]  /*7da0*/  HADD2.F32 R128, -RZ, R128.H1_H1 ;  /* 0x30000080ff807230 */ /* 0x000fe40000004100 */
[C---:B------:R-:W-:Y:S01]  /*7db0*/  FMUL R54, R70.reuse, R58 ;  /* 0x0000003a46367220 */ /* 0x040fe20000400000 */
        /* <DEDUP_REMOVED lines=16> */
[----:B------:R-:W-:Y:S01]  /*7ec0*/  FFMA R63, R73, R132, R63 ;  /* 0x00000084493f7223 */ /* 0x000fe2000000003f */
[----:B------:R-:W-:Y:S01]  /*7ed0*/  FMUL R67, R70, R67 ;  /* 0x0000004346437220 */ /* 0x000fe20000400000 */
[----:B------:R-:W-:Y:S01]  /*7ee0*/  F2FP.SATFINITE.E5M2.F32.PACK_AB_MERGE_C R203, R51, R46, RZ ;  /* 0x0000002e33cb723e */ /* 0x000fe200048060ff */
[C---:B------:R-:W-:Y:S01]  /*7ef0*/  FFMA R60, R73.reuse, R133, R60 ;  /* 0x00000085493c7223 */ /* 0x040fe2000000003c */
[C---:B------:R-:W-:Y:S01]  /*7f00*/  FFMA R61, R73.reuse, R134, R61 ;  /* 0x00000086493d7223 */ /* 0x040fe2000000003d */
[C---:B------:R-:W-:Y:S01]  /*7f10*/  FFMA R62, R73.reuse, R135, R62 ;  /* 0x00000087493e7223 */ /* 0x040fe2000000003e */
[----:B------:R-:W-:Y:S01]  /*7f20*/  FFMA R67, R73, R136, R67 ;  /* 0x0000008849437223 */ /* 0x000fe20000000043 */
[----:B------:R-:W-:Y:S02]  /*7f30*/  F2FP.SATFINITE.E5M2.F32.PACK_AB_MERGE_C R202, R41, R40, R202 ;  /* 0x0000002829ca723e */ /* 0x000fe400048060ca */
[----:B------:R-:W-:Y:S02]  /*7f40*/  F2FP.SATFINITE.E5M2.F32.PACK_AB_MERGE_C R203, R45, R44, R203 ;  /* 0x0000002c2dcb723e */ /* 0x000fe400048060cb */
[----:B------:R-:W-:Y:S02]  /*7f50*/  F2FP.SATFINITE.E5M2.F32.PACK_AB_MERGE_C R204, R55, R50, RZ ;  /* 0x0000003237cc723e */ /* 0x000fe400048060ff */
[----:B------:R-:W-:Y:S01]  /*7f60*/  F2FP.SATFINITE.E5M2.F32.PACK_AB_MERGE_C R205, R59, R54, RZ ;  /* 0x000000363bcd723e */ /* 0x000fe200048060ff */
[----:B------:R1:W-:Y:S01]  /*7f70*/  STS.128 [R181+0x8020], R200 ;  /* 0x008020c8b5007388 */ /* 0x0003e20000000c00 */
[----:B------:R-:W-:Y:S02]  /*7f80*/  F2FP.SATFINITE.E5M2.F32.PACK_AB_MERGE_C R206, R63, R58, RZ ;  /* 0x0000003a3fce723e */ /* 0x000fe400048060ff */
[----:B------:R-:W-:Y:S02]  /*7f90*/  F2FP.SATFINITE.E5M2.F32.PACK_AB_MERGE_C R207, R67, R62, RZ ;  /* 0x0000003e43cf723e */ /* 0x000fe400048060ff */
[----:B------:R-:W-:Y:S02]  /*7fa0*/  F2FP.SATFINITE.E5M2.F32.PACK_AB_MERGE_C R204, R49, R48, R204 ;  /* 0x0000003031cc723e */ /* 0x000fe400048060cc */
[----:B------:R-:W-:Y:S02]  /*7fb0*/  F2FP.SATFINITE.E5M2.F32.PACK_AB_MERGE_C R205, R53, R52, R205 ;  /* 0x0000003435cd723e */ /* 0x000fe400048060cd */
[----:B------:R-:W-:Y:S02]  /*7fc0*/  F2FP.SATFINITE.E5M2.F32.PACK_AB_MERGE_C R206, R57, R56, R206 ;  /* 0x0000003839ce723e */ /* 0x000fe400048060ce */
[----:B------:R-:W-:Y:S02]  /*7fd0*/  F2FP.SATFINITE.E5M2.F32.PACK_AB_MERGE_C R207, R61, R60, R207 ;  /* 0x0000003c3dcf723e */ /* 0x000fe400048060cf */
[----:B------:R-:W-:Y:S02]  /*7fe0*/  LEA R191, R170, UR44, 0x3 ;  /* 0x0000002caabf7c11 */ /* 0x000fe4000f8e18ff */
[----:B------:R-:W-:Y:S01]  /*7ff0*/  @P6 SHF.L.U32 R194, R169, 0x1f, RZ ;  /* 0x0000001fa9c26819 */ /* 0x000fe200000006ff */
[----:B------:R1:W-:Y:S01]  /*8000*/  STS.128 [R180+0x8010], R204 ;  /* 0x008010ccb4007388 */ /* 0x0003e20000000c00 */
[----:B------:R-:W-:Y:S01]  /*8010*/  @!PT LDS RZ, [RZ] ;  /* 0x00000000fffff984 */ /* 0x000fe20000000800 */
[----:B------:R-:W-:Y:S01]  /*8020*/  @!PT LDS RZ, [RZ] ;  /* 0x00000000fffff984 */ /* 0x000fe20000000800 */
[----:B------:R-:W-:Y:S01]  /*8030*/  @!PT LDS RZ, [RZ] ;  /* 0x00000000fffff984 */ /* 0x000fe20000000800 */
[----:B------:R-:W-:Y:S01]  /*8040*/  @!PT LDS RZ, [RZ] ;  /* 0x00000000fffff984 */ /* 0x000fe20000000800 */
[----:B------:R2:W-:Y:S07]  /*8050*/  MEMBAR.ALL.CTA ;  /* 0x0000000000007992 */ /* 0x0005ee0000008000 */
[----:B--2---:R-:W2:Y:S02]  /*8060*/  FENCE.VIEW.ASYNC.S ;  /* 0x00000000000073c6 */ /* 0x004ea40000000000 */
[----:B--2---:R-:W-:Y:S06]  /*8070*/  BAR.SYNC.DEFER_BLOCKING 0x1, 0x80 ;  /* 0x0042000000007b1d */ /* 0x004fec0000010000 */
[----:B------:R-:W-:Y:S05]  /*8080*/  @P0 BRA `(.L_x_124) ;  /* 0x0000000000280947 */ /* 0x000fea0003800000 */
[----:B------:R-:W-:Y:S01]  /*8090*/  UIADD3 UR4, UPT, UPT, UR44, 0x8200, URZ ;  /* 0x000082002c047890 */ /* 0x000fe2000fffe0ff */
[----:B------:R-:W-:Y:S05]  /*80a0*/  UMOV UR51, UR36 ;  /* 0x0000002400337c82 */ /* 0x000fea0008000000 */
[----:B------:R-:W-:Y:S01]  /*80b0*/  MOV R177, UR4 ;  /* 0x0000000400b17c02 */ /* 0x000fe20008000f00 */
[----:B------:R-:W-:Y:S03]  /*80c0*/  UIADD3 UR4, UP0, UPT, UR62, 0x680, URZ ;  /* 0x000006803e047890 */ /* 0x000fe6000ff1e0ff */
[----:B------:R-:W-:Y:S01]  /*80d0*/  R2UR UR48, R177 ;  /* 0x00000000b13072ca */ /* 0x000fe200000e0000 */
[----:B------:R-:W-:Y:S11]  /*80e0*/  UIADD3.X UR5, UPT, UPT, URZ, UR63, URZ, UP0, !UPT ;  /* 0x0000003fff057290 */ /* 0x000ff600087fe4ff */
[----:B------:R-:W-:Y:S01]  /*80f0*/  @!UPT UIADD3 URZ, UPT, UPT, URZ, URZ, URZ ;  /* 0x000000fffffff290 */ /* 0x000fe2000fffe0ff */
[----:B------:R2:W-:Y:S01]  /*8100*/  UTMASTG.3D [UR48], [UR4] ;  /* 0x00000030040073b5 */ /* 0x0005e20008010000 */
[----:B------:R0:W-:Y:S01]  /*8110*/  UTMACMDFLUSH ;  /* 0x00000000000079b7 */ /* 0x0001e20000000000 */
[----:B--2---:R-:W-:Y:S04]  /*8120*/  DEPBAR.LE SB0, 0x1 ;  /* 0x000080400000791a */ /* 0x004fe80000000000 */
.L_x_124:
[----:B------:R-:W-:Y:S05]  /*8130*/  BSYNC.RECONVERGENT B0 ;  /* 0x0000000000007941 */ /* 0x000fea0003800200 */
.L_x_123:
[----:B------:R-:W-:Y:S06]  /*8140*/  BAR.SYNC.DEFER_BLOCKING 0x1, 0x80 ;  /* 0x0042000000007b1d */ /* 0x000fec0000010000 */
[----:B------:R-:W2:Y:S01]  /*8150*/  @P6 SYNCS.PHASECHK.TRANS64.TRYWAIT P0, [R191+URZ+0xb0], R194 ;  /* 0x0000b0c2bf0065a7 */ /* 0x000ea200080011ff */
[----:B------:R-:W-:Y:S01]  /*8160*/  BSSY B1, `(.L_x_125) ;  /* 0x0000023000017945 */ /* 0x000fe20003800000 */
[----:B--2---:R-:W-:Y:S03]  /*8170*/  @P6 SEL R182, RZ, 0x1, !P0 ;  /* 0x00000001ffb66807 */ /* 0x004fe60004000000 */
[----:B------:R-:W-:Y:S05]  /*8180*/  @!P6 BRA `(.L_x_126) ;  /* 0x000000000080e947 */ /* 0x000fea0003800000 */
[----:B------:R-:W-:Y:S01]  /*8190*/  ISETP.NE.AND P1, PT, R183, RZ, PT ;  /* 0x000000ffb700720c */ /* 0x000fe20003f25270 */
[----:B------:R-:W-:Y:S01]  /*81a0*/  BSSY B0, `(.L_x_127) ;  /* 0x000000a000007945 */ /* 0x000fe20003800000 */
[----:B------:R-:W-:Y:S11]  /*81b0*/  ISETP.NE.AND P0, PT, R182, RZ, PT ;  /* 0x000000ffb600720c */ /* 0x000ff60003f05270 */
[----:B------:R-:W-:Y:S04]  /*81c0*/  @P1 IMAD R3, R170, 0x2000, R175 ;  /* 0x00002000aa031824 */ /* 0x000fe800078e02af */
[C---:B------:R-:W-:Y:S01]  /*81d0*/  @P1 IMAD.IADD R5, R3.reuse, 0x1, R188 ;  /* 0x0000000103051824 */ /* 0x040fe200078e02bc */
[----:B------:R-:W-:Y:S03]  /*81e0*/  @P1 IADD3 R4, PT, PT, R3, R192, RZ ;  /* 0x000000c003041210 */ /* 0x000fe60007ffe0ff */
[----:B------:R-:W-:Y:S01]  /*81f0*/  @P1 IMAD.IADD R2, R190, 0x1, R5 ;  /* 0x00000001be021824 */ /* 0x000fe200078e0205 */
[----:B------:R-:W-:Y:S06]  /*8200*/  @P0 BRA `(.L_x_128) ;  /* 0x00000000000c0947 */ /* 0x000fec0003800000 */
[----:B------:R-:W-:Y:S04]  /*8210*/  SHF.L.U32 R0, R169, 0x1f, RZ ;  /* 0x0000001fa9007819 */ /* 0x000fe800000006ff */
[----:B------:R-:W2:Y:S02]  /*8220*/  SYNCS.PHASECHK.TRANS64.TRYWAIT P0, [R191+URZ+0xb0], R0 ;  /* 0x0000b000bf0075a7 */ /* 0x000ea400080011ff */
[----:B--2---:R-:W-:Y:S05]  /*8230*/  @!P0 BRA `(.L_x_129) ;  /* 0x0000004c00c88947 */ /* 0x004fea0003800000 */
.L_x_128:
[----:B------:R-:W-:Y:S05]  /*8240*/  BSYNC B0 ;  /* 0x0000000000007941 */ /* 0x000fea0003800000 */
.L_x_127:
[----:B------:R-:W-:Y:S01]  /*8250*/  ISETP.NE.AND P0, PT, R183, RZ, PT ;  /* 0x000000ffb700720c */ /* 0x000fe20003f05270 */
[----:B--2---:R-:W-:Y:S02]  /*8260*/  VIADD R191, R191, 0xd0 ;  /* 0x000000d0bfbf7836 */ /* 0x004fe40000000000 */
[----:B------:R-:W-:Y:S02]  /*8270*/  IMAD.U32 R0, RZ, RZ, UR45 ;  /* 0x0000002dff007e24 */ /* 0x000fe4000f8e00ff */
[----:B------:R-:W-:Y:S03]  /*8280*/  VIADD R170, R170, 0x1 ;  /* 0x00000001aaaa7836 */ /* 0x000fe60000000000 */
[----:B------:R-:W-:Y:S05]  /*8290*/  PRMT R0, R0, 0x654, R191 ;  /* 0x0000065400007816 */ /* 0x000fea00000000bf */
[----:B------:R2:W3:Y:S04]  /*82a0*/  @P0 LDS.128 R140, [R3] ;  /* 0x00000000038c0984 */ /* 0x0004e80000000c00 */
[----:B------:R2:W4:Y:S04]  /*82b0*/  @P0 LDS.128 R148, [R4+0x20] ;  /* 0x0000200004940984 */ /* 0x0005280000000c00 */
        /* <DEDUP_REMOVED lines=12> */
[----:B--234-:R-:W-:Y:S02]  /*8380*/  LOP3.LUT R169, R169, R0, RZ, 0x3c, !PT ;  /* 0x00000000a9a97212 */ /* 0x01cfe400078e3cff */
.L_x_126:
[----:B------:R-:W-:Y:S05]  /*8390*/  BSYNC B1 ;  /* 0x0000000000017941 */ /* 0x000fea0003800000 */
.L_x_125:
[----:B------:R-:W-:Y:S01]  /*83a0*/  VIADD R0, R71, 0x40 ;  /* 0x0000004047007836 */ /* 0x000fe20000000000 */
[----:B------:R-:W-:Y:S04]  /*83b0*/  BSSY.RECONVERGENT B6, `(.L_x_130) ;  /* 0x0000015000067945 */ /* 0x000fe80003800200 */
[----:B------:R-:W-:Y:S04]  /*83c0*/  SHF.R.U32.HI R0, RZ, 0x15, R0 ;  /* 0x00000015ff007819 */ /* 0x000fe80000011600 */
[----:B------:R-:W-:Y:S11]  /*83d0*/  LOP3.LUT P0, RZ, R0, 0x3, R163, 0x48, !PT ;  /* 0x0000000300ff7812 */ /* 0x000ff600078048a3 */
[----:B------:R-:W-:Y:S02]  /*83e0*/  @!UPT UIADD3 URZ, UPT, UPT, URZ, URZ, URZ ;  /* 0x000000fffffff290 */ /* 0x000fe4000fffe0ff */
        /* <DEDUP_REMOVED lines=8> */
[----:B------:R-:W5:Y:S01]  /*8470*/  LDCU.64 UR4, c[0x4][0x18] ;  /* 0x01000300ff0477ac */ /* 0x000f620008000a00 */
[----:B--2---:R-:W-:Y:S01]  /*8480*/  MOV R5, UR9 ;  /* 0x0000000900057c02 */ /* 0x004fe20008000f00 */
[----:B------:R-:W-:Y:S01]  /*8490*/  IMAD.U32 R4, RZ, RZ, UR8 ;  /* 0x00000008ff047e24 */ /* 0x000fe2000f8e00ff */
[----:B---3--:R-:W-:Y:S01]  /*84a0*/  MOV R7, UR7 ;  /* 0x0000000700077c02 */ /* 0x008fe20008000f00 */
[----:B------:R-:W-:Y:S01]  /*84b0*/  IMAD.U32 R6, RZ, RZ, UR6 ;  /* 0x00000006ff067e24 */ /* 0x000fe2000f8e00ff */
[----:B-----5:R-:W-:Y:S01]  /*84c0*/  MOV R11, UR5 ;  /* 0x00000005000b7c02 */ /* 0x020fe20008000f00 */
[----:B------:R-:W-:Y:S02]  /*84d0*/  IMAD.U32 R10, RZ, RZ, UR4 ;  /* 0x00000004ff0a7e24 */ /* 0x000fe4000f8e00ff */
[----:B------:R-:W-:Y:S07]  /*84e0*/  LEPC R20, `(.L_x_131) ;  /* 0x000000001014794e */ /* 0x000fee0000000000 */
[----:B-1--4-:R-:W-:Y:S05]  /*84f0*/  CALL.ABS.NOINC R2 ;  /* 0x0000000002007343 */ /* 0x012fea0003c00000 */
.L_x_131:
[----:B------:R-:W-:Y:S05]  /*8500*/  BSYNC.RECONVERGENT B6 ;  /* 0x0000000000067941 */ /* 0x000fea0003800200 */
.L_x_130:
[----:B------:R-:W-:Y:S01]  /*8510*/  F2FP.F16.E5M2.UNPACK_B R4, R141 ;  /* 0x0000008dff04723e */ /* 0x000fe200020004ff */
[----:B------:R-:W-:Y:S05]  /*8520*/  WARPSYNC.ALL ;  /* 0x0000000000007948 */ /* 0x000fea0003800000 */
[----:B------:R-:W-:Y:S01]  /*8530*/  R2UR UR4, R71 ;  /* 0x00000000470472ca */ /* 0x000fe200000e0000 */
[--C-:B------:R-:W-:Y:S01]  /*8540*/  HADD2.F32 R78, -RZ, R4.reuse.H0_H0 ;  /* 0x20000004ff4e7230 */ /* 0x100fe20000004100 */
[-C--:B------:R-:W-:Y:S01]  /*8550*/  F2FP.F16.E5M2.UNPACK_B R0, R140.reuse ;  /* 0x0000008cff00723e */ /* 0x080fe200020004ff */
[----:B------:R-:W-:Y:S01]  /*8560*/  HADD2.F32 R75, -RZ, R4.H1_H1 ;  /* 0x30000004ff4b7230 */ /* 0x000fe20000004100 */
[----:B------:R-:W-:Y:S01]  /*8570*/  F2FP.F16.E5M2.UNPACK_B R4, R143 ;  /* 0x0000008fff04723e */ /* 0x000fe200020004ff */
[----:B------:R-:W-:Y:S01]  /*8580*/  BSSY.RECONVERGENT B0, `(.L_x_132) ;  /* 0x0000116000007945 */ /* 0x000fe20003800200 */
[----:B------:R-:W-:Y:S01]  /*8590*/  F2FP.F16.E5M2.UNPACK_B R3, R140.H1 ;  /* 0x0000008cff03723e */ /* 0x000fe200030004ff */
[--C-:B------:R-:W-:Y:S01]  /*85a0*/  HADD2.F32 R2, -RZ, R0.reuse.H0_H0 ;  /* 0x20000000ff027230 */ /* 0x100fe20000004100 */
[----:B-1----:R-:W-:Y:S01]  /*85b0*/  F2FP.F16.E5M2.UNPACK_B R127, R154 ;  /* 0x0000009aff7f723e */ /* 0x002fe200020004ff */
[----:B------:R-:W-:Y:S01]  /*85c0*/  HADD2.F32 R72, -RZ, R0.H1_H1 ;  /* 0x30000000ff487230 */ /* 0x000fe20000004100 */
[----:B------:R-:W-:Y:S01]  /*85d0*/  F2FP.F16.E5M2.UNPACK_B R0, R141.H1 ;  /* 0x0000008dff00723e */ /* 0x000fe200030004ff */
[--C-:B------:R-:W-:Y:S01]  /*85e0*/  HADD2.F32 R74, -RZ, R3.reuse.H0_H0 ;  /* 0x20000003ff4a7230 */ /* 0x100fe20000004100 */
[----:B------:R-:W-:Y:S01]  /*85f0*/  F2FP.F16.E5M2.UNPACK_B R117, R151.H1 ;  /* 0x00000097ff75723e */ /* 0x000fe200030004ff */
[----:B------:R-:W-:Y:S01]  /*8600*/  HADD2.F32 R76, -RZ, R3.H1_H1 ;  /* 0x30000003ff4c7230 */ /* 0x000fe20000004100 */
[-C--:B------:R-:W-:Y:S01]  /*8610*/  F2FP.F16.E5M2.UNPACK_B R3, R142.reuse ;  /* 0x0000008eff03723e */ /* 0x080fe200020004ff */
[--C-:B------:R-:W-:Y:S01]  /*8620*/  HADD2.F32 R80, -RZ, R0.reuse.H0_H0 ;  /* 0x20000000ff507230 */ /* 0x100fe20000004100 */
[----:B------:R-:W-:Y:S01]  /*8630*/  ISETP.NE.AND P0, PT, R178, RZ, PT ;  /* 0x000000ffb200720c */ /* 0x000fe20003f05270 */
[----:B------:R-:W-:Y:S01]  /*8640*/  HADD2.F32 R77, -RZ, R0.H1_H1 ;  /* 0x30000000ff4d7230 */ /* 0x000fe20000004100 */
[----:B------:R-:W-:Y:S01]  /*8650*/  F2FP.F16.E5M2.UNPACK_B R0, R142.H1 ;  /* 0x0000008eff00723e */ /* 0x000fe200030004ff */
[--C-:B------:R-:W-:Y:S01]  /*8660*/  HADD2.F32 R82, -RZ, R3.reuse.H0_H0 ;  /* 0x20000003ff527230 */ /* 0x100fe20000004100 */
[----:B------:R-:W-:Y:S01]  /*8670*/  ISETP.NE.AND P6, PT, R189, RZ, PT ;  /* 0x000000ffbd00720c */ /* 0x000fe20003fc5270 */
[----:B------:R-:W-:Y:S01]  /*8680*/  HADD2.F32 R79, -RZ, R3.H1_H1 ;  /* 0x30000003ff4f7230 */ /* 0x000fe20000004100 */
[----:B------:R-:W-:Y:S01]  /*8690*/  F2FP.F16.E5M2.UNPACK_B R3, R143.H1 ;  /* 0x0000008fff03723e */ /* 0x000fe200030004ff */
[--C-:B------:R-:W-:Y:S02]  /*86a0*/  HADD2.F32 R84, -RZ, R0.reuse.H0_H0 ;  /* 0x20000000ff547230 */ /* 0x100fe40000004100 */
[----:B------:R-:W-:Y:S01]  /*86b0*/  HADD2.F32 R81, -RZ, R0.H1_H1 ;  /* 0x30000000ff517230 */ /* 0x000fe20000004100 */
[-C--:B------:R-:W-:Y:S01]  /*86c0*/  F2FP.F16.E5M2.UNPACK_B R0, R144.reuse ;  /* 0x00000090ff00723e */ /* 0x080fe200020004ff */
[--C-:B------:R-:W-:Y:S02]  /*86d0*/  HADD2.F32 R86, -RZ, R4.reuse.H0_H0 ;  /* 0x20000004ff567230 */ /* 0x100fe40000004100 */
[----:B------:R-:W-:Y:S01]  /*86e0*/  HADD2.F32 R83, -RZ, R4.H1_H1 ;  /* 0x30000004ff537230 */ /* 0x000fe20000004100 */
[-C--:B------:R-:W-:Y:S01]  /*86f0*/  F2FP.F16.E5M2.UNPACK_B R4, R145.reuse ;  /* 0x00000091ff04723e */ /* 0x080fe200020004ff */
[--C-:B------:R-:W-:Y:S02]  /*8700*/  HADD2.F32 R90, -RZ, R0.reuse.H0_H0 ;  /* 0x20000000ff5a7230 */ /* 0x100fe40000004100 */
[----:B------:R-:W-:Y:S01]  /*8710*/  HADD2.F32 R87, -RZ, R0.H1_H1 ;  /* 0x30000000ff577230 */ /* 0x000fe20000004100 */
[----:B------:R-:W-:Y:S01]  /*8720*/  F2FP.F16.E5M2.UNPACK_B R0, R145.H1 ;  /* 0x00000091ff00723e */ /* 0x000fe200030004ff */
[--C-:B------:R-:W-:Y:S02]  /*8730*/  HADD2.F32 R88, -RZ, R3.reuse.H0_H0 ;  /* 0x20000003ff587230 */ /* 0x100fe40000004100 */
[----:B------:R-:W-:Y:S01]  /*8740*/  HADD2.F32 R85, -RZ, R3.H1_H1 ;  /* 0x30000003ff557230 */ /* 0x000fe20000004100 */
[----:B------:R-:W-:Y:S01]  /*8750*/  F2FP.F16.E5M2.UNPACK_B R3, R144.H1 ;  /* 0x00000090ff03723e */ /* 0x000fe200030004ff */
[--C-:B------:R-:W-:Y:S02]  /*8760*/  HADD2.F32 R96, -RZ, R0.reuse.H0_H0 ;  /* 0x20000000ff607230 */ /* 0x100fe40000004100 */
[----:B------:R-:W-:Y:S01]  /*8770*/  HADD2.F32 R93, -RZ, R0.H1_H1 ;  /* 0x30000000ff5d7230 */ /* 0x000fe20000004100 */
[-C--:B------:R-:W-:Y:S01]  /*8780*/  F2FP.F16.E5M2.UNPACK_B R0, R146.reuse.H1 ;  /* 0x00000092ff00723e */ /* 0x080fe200030004ff */
[--C-:B------:R-:W-:Y:S02]  /*8790*/  HADD2.F32 R94, -RZ, R4.reuse.H0_H0 ;  /* 0x20000004ff5e7230 */ /* 0x100fe40000004100 */
[----:B------:R-:W-:Y:S01]  /*87a0*/  HADD2.F32 R91, -RZ, R4.H1_H1 ;  /* 0x30000004ff5b7230 */ /* 0x000fe20000004100 */
[----:B------:R-:W-:Y:S01]  /*87b0*/  F2FP.F16.E5M2.UNPACK_B R4, R147 ;  /* 0x00000093ff04723e */ /* 0x000fe200020004ff */
[--C-:B------:R-:W-:Y:S02]  /*87c0*/  HADD2.F32 R92, -RZ, R3.reuse.H0_H0 ;  /* 0x20000003ff5c7230 */ /* 0x100fe40000004100 */
[----:B------:R-:W-:Y:S01]  /*87d0*/  HADD2.F32 R89, -RZ, R3.H1_H1 ;  /* 0x30000003ff597230 */ /* 0x000fe20000004100 */
[----:B------:R-:W-:Y:S01]  /*87e0*/  F2FP.F16.E5M2.UNPACK_B R3, R146 ;  /* 0x00000092ff03723e */ /* 0x000fe200020004ff */
[--C-:B------:R-:W-:Y:S02]  /*87f0*/  HADD2.F32 R100, -RZ, R0.reuse.H0_H0 ;  /* 0x20000000ff647230 */ /* 0x100fe40000004100 */
[----:B------:R-:W-:Y:S01]  /*8800*/  HADD2.F32 R97, -RZ, R0.H1_H1 ;  /* 0x30000000ff617230 */ /* 0x000fe20000004100 */
[-C--:B------:R-:W-:Y:S01]  /*8810*/  F2FP.F16.E5M2.UNPACK_B R0, R148.reuse ;  /* 0x00000094ff00723e */ /* 0x080fe200020004ff */
[--C-:B------:R-:W-:Y:S02]  /*8820*/  HADD2.F32 R102, -RZ, R4.reuse.H0_H0 ;  /* 0x20000004ff667230 */ /* 0x100fe40000004100 */
[----:B------:R-:W-:Y:S01]  /*8830*/  HADD2.F32 R99, -RZ, R4.H1_H1 ;  /* 0x30000004ff637230 */ /* 0x000fe20000004100 */
[----:B------:R-:W-:Y:S01]  /*8840*/  F2FP.F16.E5M2.UNPACK_B R4, R149 ;  /* 0x00000095ff04723e */ /* 0x000fe200020004ff */
[--C-:B------:R-:W-:Y:S02]  /*8850*/  HADD2.F32 R98, -RZ, R3.reuse.H0_H0 ;  /* 0x20000003ff627230 */ /* 0x100fe40000004100 */
[----:B------:R-:W-:Y:S01]  /*8860*/  HADD2.F32 R95, -RZ, R3.H1_H1 ;  /* 0x30000003ff5f7230 */ /* 0x000fe20000004100 */
[----:B------:R-:W-:Y:S01]  /*8870*/  F2FP.F16.E5M2.UNPACK_B R3, R147.H1 ;  /* 0x00000093ff03723e */ /* 0x000fe200030004ff */
[--C-:B------:R-:W-:Y:S02]  /*8880*/  HADD2.F32 R106, -RZ, R0.reuse.H0_H0 ;  /* 0x20000000ff6a7230 */ /* 0x100fe40000004100 */
[----:B------:R-:W-:Y:S01]  /*8890*/  HADD2.F32 R103, -RZ, R0.H1_H1 ;  /* 0x30000000ff677230 */ /* 0x000fe20000004100 */
[----:B------:R-:W-:Y:S01]  /*88a0*/  F2FP.F16.E5M2.UNPACK_B R0, R148.H1 ;  /* 0x00000094ff00723e */ /* 0x000fe200030004ff */
[--C-:B------:R-:W-:Y:S02]  /*88b0*/  HADD2.F32 R110, -RZ, R4.reuse.H0_H0 ;  /* 0x20000004ff6e7230 */ /* 0x100fe40000004100 */
[----:B------:R-:W-:Y:S02]  /*88c0*/  HADD2.F32 R107, -RZ, R4.H1_H1 ;  /* 0x30000004ff6b7230 */ /* 0x000fe40000004100 */
[--C-:B------:R-:W-:Y:S01]  /*88d0*/  HADD2.F32 R104, -RZ, R3.reuse.H0_H0 ;  /* 0x20000003ff687230 */ /* 0x100fe20000004100 */
[----:B------:R-:W1:Y:S01]  /*88e0*/  LDTM.x64 R4, tmem[UR4+0x40] ;  /* 0x00004004000479ee */ /* 0x000e620008340000 */
[----:B------:R-:W-:Y:S01]  /*88f0*/  HADD2.F32 R101, -RZ, R3.H1_H1 ;  /* 0x30000003ff657230 */ /* 0x000fe20000004100 */
[----:B------:R-:W-:Y:S01]  /*8900*/  F2FP.F16.E5M2.UNPACK_B R3, R149.H1 ;  /* 0x00000095ff03723e */ /* 0x000fe200030004ff */
        /* <DEDUP_REMOVED lines=14> */
[----:B------:R-:W-:Y:S01]  /*89f0*/  F2FP.F16.E5M2.UNPACK_B R0, R152.H1 ;  /* 0x00000098ff00723e */ /* 0x000fe200030004ff */
[--C-:B------:R-:W-:Y:S02]  /*8a00*/  HADD2.F32 R122, -RZ, R3.reuse.H0_H0 ;  /* 0x20000003ff7a7230 */ /* 0x100fe40000004100 */
[C---:B-1----:R-:W-:Y:S01]  /*8a10*/  FMUL R7, R70.reuse, R7 ;  /* 0x0000000746077220 */ /* 0x042fe20000400000 */
        /* <DEDUP_REMOVED lines=10> */
[C---:B------:R-:W-:Y:S01]  /*8ac0*/  FMUL R0, R70.reuse, R4 ;  /* 0x0000000446007220 */ /* 0x040fe20000400000 */
[--C-:B------:R-:W-:Y:S01]  /*8ad0*/  HADD2.F32 R130, -RZ, R127.reuse.H0_H0 ;  /* 0x2000007fff827230 */ /* 0x100fe20000004100 */
[----:B------:R-:W-:Y:S01]  /*8ae0*/  F2FP.F16.E5M2.UNPACK_B R4, R155 ;  /* 0x0000009bff04723e */ /* 0x000fe200020004ff */
[----:B------:R-:W-:Y:S02]  /*8af0*/  HADD2.F32 R127, -RZ, R127.H1_H1 ;  /* 0x3000007fff7f7230 */ /* 0x000fe40000004100 */
[C---:B------:R-:W-:Y:S01]  /*8b00*/  FFMA R0, R73.reuse, R2, R0 ;  /* 0x0000000249007223 */ /* 0x040fe20000000000 */
[C---:B------:R-:W-:Y:S01]  /*8b10*/  FMUL R2, R70.reuse, R5 ;  /* 0x0000000546027220 */ /* 0x040fe20000400000 */
[--C-:B------:R-:W-:Y:S01]  /*8b20*/  HADD2.F32 R132, -RZ, R3.reuse.H0_H0 ;  /* 0x20000003ff847230 */ /* 0x100fe20000004100 */
[----:B------:R-:W-:Y:S01]  /*8b30*/  F2FP.F16.E5M2.UNPACK_B R5, R155.H1 ;  /* 0x0000009bff05723e */ /* 0x000fe200030004ff */
[----:B------:R-:W-:Y:S02]  /*8b40*/  HADD2.F32 R129, -RZ, R3.H1_H1 ;  /* 0x30000003ff817230 */ /* 0x000fe40000004100 */
[C---:B------:R-:W-:Y:S01]  /*8b50*/  FFMA R2, R73.reuse, R72, R2 ;  /* 0x0000004849027223 */ /* 0x040fe20000000002 */
[--C-:B------:R-:W-:Y:S02]  /*8b60*/  HADD2.F32 R72, -RZ, R4.reuse.H0_H0 ;  /* 0x20000004ff487230 */ /* 0x100fe40000004100 */
[C---:B------:R-:W-:Y:S01]  /*8b70*/  FMUL R3, R70.reuse, R6 ;  /* 0x0000000646037220 */ /* 0x040fe20000400000 */
[----:B------:R-:W-:Y:S02]  /*8b80*/  HADD2.F32 R131, -RZ, R4.H1_H1 ;  /* 0x30000004ff837230 */ /* 0x000fe40000004100 */
[C---:B------:R-:W-:Y:S01]  /*8b90*/  FMUL R4, R70.reuse, R9 ;  /* 0x0000000946047220 */ /* 0x040fe20000400000 */
[--C-:B------:R-:W-:Y:S02]  /*8ba0*/  HADD2.F32 R133, -RZ, R5.reuse.H1_H1 ;  /* 0x30000005ff857230 */ /* 0x100fe40000004100 */
[C---:B------:R-:W-:Y:S01]  /*8bb0*/  FFMA R3, R73.reuse, R74, R3 ;  /* 0x0000004a49037223 */ /* 0x040fe20000000003 */
[----:B------:R-:W-:Y:S01]  /*8bc0*/  FFMA R7, R73, R76, R7 ;  /* 0x0000004c49077223 */ /* 0x000fe20000000007 */
[----:B------:R-:W-:Y:S02]  /*8bd0*/  HADD2.F32 R74, -RZ, R5.H0_H0 ;  /* 0x20000005ff4a7230 */ /* 0x000fe40000004100 */
[C---:B------:R-:W-:Y:S01]  /*8be0*/  FMUL R5, R70.reuse, R10 ;  /* 0x0000000a46057220 */ /* 0x040fe20000400000 */
[C---:B------:R-:W-:Y:S01]  /*8bf0*/  FMUL R6, R70.reuse, R11 ;  /* 0x0000000b46067220 */ /* 0x040fe20000400000 */
[C---:B------:R-:W-:Y:S01]  /*8c00*/  FMUL R11, R70.reuse, R16 ;  /* 0x00000010460b7220 */ /* 0x040fe20000400000 */
[----:B------:R-:W-:Y:S01]  /*8c10*/  F2FP.SATFINITE.E5M2.F32.PACK_AB_MERGE_C R135, R7, R3, RZ ;  /* 0x000000030787723e */ /* 0x000fe200048060ff */
[C---:B------:R-:W-:Y:S01]  /*8c20*/  FMUL R3, R70.reuse, R8 ;  /* 0x0000000846037220 */ /* 0x040fe20000400000 */
[C---:B------:R-:W-:Y:S01]  /*8c30*/  FMUL R7, R70.reuse, R12 ;  /* 0x0000000c46077220 */ /* 0x040fe20000400000 */
[C---:B------:R-:W-:Y:S01]  /*8c40*/  FMUL R8, R70.reuse, R13 ;  /* 0x0000000d46087220 */ /* 0x040fe20000400000 */
[C---:B------:R-:W-:Y:S01]  /*8c50*/  FMUL R12, R70.reuse, R17 ;  /* 0x00000011460c7220 */ /* 0x040fe20000400000 */
[C---:B------:R-:W-:Y:S01]  /*8c60*/  FFMA R3, R73.reuse, R78, R3 ;  /* 0x0000004e49037223 */ /* 0x040fe20000000003 */
[C---:B------:R-:W-:Y:S01]  /*8c70*/  FFMA R4, R73.reuse, R75, R4 ;  /* 0x0000004b49047223 */ /* 0x040fe20000000004 */
[C---:B------:R-:W-:Y:S01]  /*8c80*/  FFMA R5, R73.reuse, R80, R5 ;  /* 0x0000005049057223 */ /* 0x040fe20000000005 */
[C---:B------:R-:W-:Y:S01]  /*8c90*/  FFMA R6, R73.reuse, R77, R6 ;  /* 0x0000004d49067223 */ /* 0x040fe20000000006 */
[C---:B------:R-:W-:Y:S01]  /*8ca0*/  FFMA R7, R73.reuse, R82, R7 ;  /* 0x0000005249077223 */ /* 0x040fe20000000007 */
[C---:B------:R-:W-:Y:S01]  /*8cb0*/  FFMA R8, R73.reuse, R79, R8 ;  /* 0x0000004f49087223 */ /* 0x040fe20000000008 */
[C---:B------:R-:W-:Y:S01]  /*8cc0*/  FMUL R16, R70.reuse, R21 ;  /* 0x0000001546107220 */ /* 0x040fe20000400000 */
[----:B------:R-:W-:Y:S01]  /*8cd0*/  FMUL R9, R70, R14 ;  /* 0x0000000e46097220 */ /* 0x000fe20000400000 */
[----:B------:R-:W-:Y:S01]  /*8ce0*/  F2FP.SATFINITE.E5M2.F32.PACK_AB_MERGE_C R5, R6, R5, RZ ;  /* 0x000000050605723e */ /* 0x000fe200048060ff */
[C---:B------:R-:W-:Y:S01]  /*8cf0*/  FMUL R10, R70.reuse, R15 ;  /* 0x0000000f460a7220 */ /* 0x040fe20000400000 */
[C---:B------:R-:W-:Y:S01]  /*8d00*/  FMUL R15, R70.reuse, R20 ;  /* 0x00000014460f7220 */ /* 0x040fe20000400000 */
[C---:B------:R-:W-:Y:S01]  /*8d10*/  FFMA R9, R73.reuse, R84, R9 ;  /* 0x0000005449097223 */ /* 0x040fe20000000009 */
[C---:B------:R-:W-:Y:S01]  /*8d20*/  FMUL R20, R70.reuse, R25 ;  /* 0x0000001946147220 */ /* 0x040fe20000400000 */
[C---:B------:R-:W-:Y:S01]  /*8d30*/  FFMA R10, R73.reuse, R81, R10 ;  /* 0x00000051490a7223 */ /* 0x040fe2000000000a */
[C---:B------:R-:W-:Y:S01]  /*8d40*/  FFMA R11, R73.reuse, R86, R11 ;  /* 0x00000056490b7223 */ /* 0x040fe2000000000b */
[C---:B------:R-:W-:Y:S01]  /*8d50*/  FFMA R12, R73.reuse, R83, R12 ;  /* 0x00000053490c7223 */ /* 0x040fe2000000000c */
[C---:B------:R-:W-:Y:S01]  /*8d60*/  FMUL R13, R70.reuse, R18 ;  /* 0x00000012460d7220 */ /* 0x040fe20000400000 */
[----:B------:R-:W-:Y:S01]  /*8d70*/  FMUL R14, R70, R19 ;  /* 0x00000013460e7220 */ /* 0x000fe20000400000 */
[----:B------:R-:W-:Y:S01]  /*8d80*/  F2FP.SATFINITE.E5M2.F32.PACK_AB_MERGE_C R9, R10, R9, RZ ;  /* 0x000000090a09723e */ /* 0x000fe200048060ff */
[C---:B------:R-:W-:Y:S01]  /*8d90*/  FMUL R19, R70.reuse, R24 ;  /* 0x0000001846137220 */ /* 0x040fe20000400000 */
        /* <DEDUP_REMOVED lines=17> */
[----:B------:R-:W-:Y:S01]  /*8eb0*/  FMUL R27, R70, R32 ;  /* 0x00000020461b7220 */ /* 0x000fe20000400000 */
[C---:B------:R-:W-:Y:S01]  /*8ec0*/  FFMA R21, R73.reuse, R96, R21 ;  /* 0x0000006049157223 */ /* 0x040fe20000000015 */
[C---:B------:R-:W-:Y:S01]  /*8ed0*/  FFMA R22, R73.reuse, R93, R22 ;  /* 0x0000005d49167223 */ /* 0x040fe20000000016 */
[----:B------:R-:W-:Y:S01]  /*8ee0*/  F2FP.SATFINITE.E5M2.F32.PACK_AB_MERGE_C R16, R16, R15, R17 ;  /* 0x0000000f1010723e */ /* 0x000fe20004806011 */
[C---:B------:R-:W-:Y:S01]  /*8ef0*/  FFMA R23, R73.reuse, R98, R23 ;  /* 0x0000006249177223 */ /* 0x040fe20000000017 */
[C---:B------:R-:W-:Y:S01]  /*8f00*/  FFMA R24, R73.reuse, R95, R24 ;  /* 0x0000005f49187223 */ /* 0x040fe20000000018 */
[----:B------:R-:W-:Y:S01]  /*8f10*/  FMUL R32, R70, R37 ;  /* 0x0000002546207220 */ /* 0x000fe20000400000 */
[----:B------:R-:W-:Y:S01]  /*8f20*/  F2FP.SATFINITE.E5M2.F32.PACK_AB_MERGE_C R21, R22, R21, RZ ;  /* 0x000000151615723e */ /* 0x000fe200048060ff */
[C---:B------:R-:W-:Y:S01]  /*8f30*/  FMUL R25, R70.reuse, R30 ;  /* 0x0000001e46197220 */ /* 0x040fe20000400000 */
[C---:B------:R-:W-:Y:S01]  /*8f40*/  FMUL R26, R70.reuse, R31 ;  /* 0x0000001f461a7220 */ /* 0x040fe20000400000 */
[----:B------:R-:W-:Y:S01]  /*8f50*/  FMUL R31, R70, R36 ;  /* 0x00000024461f7220 */ /* 0x000fe20000400000 */
[----:B------:R-:W-:Y:S01]  /*8f60*/  F2FP.SATFINITE.E5M2.F32.PACK_AB_MERGE_C R17, R20, R19, R21 ;  /* 0x000000131411723e */ /* 0x000fe20004806015 */
        /* <DEDUP_REMOVED lines=8> */
[----:B------:R-:W-:Y:S01]  /*8ff0*/  FMUL R35, R70, R40 ;  /* 0x0000002846237220 */ /* 0x000fe20000400000 */
[C---:B------:R-:W-:Y:S01]  /*9000*/  FFMA R29, R73.reuse, R104, R29 ;  /* 0x00000068491d7223 */ /* 0x040fe2000000001d */
[----:B------:R-:W-:Y:S01]  /*9010*/  F2FP.SATFINITE.E5M2.F32.PACK_AB_MERGE_C R18, R24, R23, R18 ;  /* 0x000000171812723e */ /* 0x000fe20004806012 */
        /* <DEDUP_REMOVED lines=22> */
[C---:B------:R-:W-:Y:S01]  /*9180*/  FMUL R41, R70.reuse, R46 ;  /* 0x0000002e46297220 */ /* 0x040fe20000400000 */
[C---:B------:R-:W-:Y:S01]  /*9190*/  FMUL R42, R70.reuse, R47 ;  /* 0x0000002f462a7220 */ /* 0x040fe20000400000 */
        /* <DEDUP_REMOVED lines=8> */
[C---:B------:R-:W-:Y:S01]  /*9220*/  FMUL R47, R70.reuse, R52 ;  /* 0x00000034462f7220 */ /* 0x040fe20000400000 */
        /* <DEDUP_REMOVED lines=10> */
[C---:B------:R-:W-:Y:S01]  /*92d0*/  FFMA R45, R73.reuse, R120, R45 ;  /* 0x00000078492d7223 */ /* 0x040fe2000000002d */
[C---:B------:R-:W-:Y:S01]  /*92e0*/  FMUL R59, R70.reuse, R64 ;  /* 0x00000040463b7220 */ /* 0x040fe20000400000 */
[C---:B------:R-:W-:Y:S01]  /*92f0*/  FMUL R60, R70.reuse, R65 ;  /* 0x00000041463c7220 */ /* 0x040fe20000400000 */
[C---:B------:R-:W-:Y:S01]  /*9300*/  FMUL R61, R70.reuse, R66 ;  /* 0x00000042463d7220 */ /* 0x040fe20000400000 */
[----:B------:R-:W-:Y:S01]  /*9310*/  FMUL R62, R70, R67 ;  /* 0x00000043463e7220 */ /* 0x000fe20000400000 */
[C---:B------:R-:W-:Y:S01]  /*9320*/  FFMA R46, R73.reuse, R117, R46 ;  /* 0x00000075492e7223 */ /* 0x040fe2000000002e */
[----:B------:R-:W-:Y:S01]  /*9330*/  F2FP.SATFINITE.E5M2.F32.PACK_AB_MERGE_C R64, R2, R0, R135 ;  /* 0x000000000240723e */ /* 0x000fe20004806087 */
[C---:B------:R-:W-:Y:S01]  /*9340*/  FFMA R47, R73.reuse, R122, R47 ;  /* 0x0000007a492f7223 */ /* 0x040fe2000000002f */
[----:B------:R-:W-:Y:S01]  /*9350*/  F2FP.SATFINITE.E5M2.F32.PACK_AB_MERGE_C R65, R4, R3, R5 ;  /* 0x000000030441723e */ /* 0x000fe20004806005 */
[C---:B------:R-:W-:Y:S01]  /*9360*/  FFMA R48, R73.reuse, R119, R48 ;  /* 0x0000007749307223 */ /* 0x040fe20000000030 */
[----:B------:R-:W-:Y:S01]  /*9370*/  F2FP.SATFINITE.E5M2.F32.PACK_AB_MERGE_C R66, R8, R7, R9 ;  /* 0x000000070842723e */ /* 0x000fe20004806009 */
[C---:B------:R-:W-:Y:S01]  /*9380*/  FFMA R49, R73.reuse, R124, R49 ;  /* 0x0000007c49317223 */ /* 0x040fe20000000031 */
[----:B------:R-:W-:Y:S01]  /*9390*/  F2FP.SATFINITE.E5M2.F32.PACK_AB_MERGE_C R67, R12, R11, R13 ;  /* 0x0000000b0c43723e */ /* 0x000fe2000480600d */
[----:B------:R-:W-:Y:S01]  /*93a0*/  FMUL R53, R70, R58 ;  /* 0x0000003a46357220 */ /* 0x000fe20000400000 */
[C---:B------:R-:W-:Y:S01]  /*93b0*/  FFMA R50, R73.reuse, R121, R50 ;  /* 0x0000007949327223 */ /* 0x040fe20000000032 */
[C---:B------:R-:W-:Y:S01]  /*93c0*/  FFMA R51, R73.reuse, R126, R51 ;  /* 0x0000007e49337223 */ /* 0x040fe20000000033 */
[C---:B------:R-:W-:Y:S01]  /*93d0*/  FFMA R52, R73.reuse, R123, R52 ;  /* 0x0000007b49347223 */ /* 0x040fe20000000034 */
[----:B------:R1:W-:Y:S01]  /*93e0*/  STS.128 [R137+UR44+0xa200], R64 ;  /* 0x00a2004089007988 */ /* 0x0003e20008000c2c */
[C---:B------:R-:W-:Y:S01]  /*93f0*/  FFMA R53, R73.reuse, R128, R53 ;  /* 0x0000008049357223 */ /* 0x040fe20000000035 */
[----:B------:R-:W-:Y:S01]  /*9400*/  F2FP.SATFINITE.E5M2.F32.PACK_AB_MERGE_C R37, R38, R37, RZ ;  /* 0x000000252625723e */ /* 0x000fe200048060ff */
[C---:B------:R-:W-:Y:S01]  /*9410*/  FFMA R54, R73.reuse, R125, R54 ;  /* 0x0000007d49367223 */ /* 0x040fe20000000036 */
[----:B------:R-:W-:Y:S01]  /*9420*/  FMUL R58, R70, R63 ;  /* 0x0000003f463a7220 */ /* 0x000fe20000400000 */
[C---:B------:R-:W-:Y:S01]  /*9430*/  FFMA R55, R73.reuse, R130, R55 ;  /* 0x0000008249377223 */ /* 0x040fe20000000037 */
[C---:B------:R-:W-:Y:S01]  /*9440*/  FFMA R56, R73.reuse, R127, R56 ;  /* 0x0000007f49387223 */ /* 0x040fe20000000038 */
[C---:B------:R-:W-:Y:S01]  /*9450*/  FFMA R57, R73.reuse, R132, R57 ;  /* 0x0000008449397223 */ /* 0x040fe20000000039 */
[----:B------:R1:W-:Y:S01]  /*9460*/  STS.128 [R179+0xa010], R16 ;  /* 0x00a01010b3007388 */ /* 0x0003e20000000c00 */
[----:B------:R-:W-:Y:S01]  /*9470*/  F2FP.SATFINITE.E5M2.F32.PACK_AB_MERGE_C R33, R36, R35, R37 ;  /* 0x000000232421723e */ /* 0x000fe20004806025 */
[C---:B------:R-:W-:Y:S01]  /*9480*/  FFMA R58, R73.reuse, R129, R58 ;  /* 0x00000081493a7223 */ /* 0x040fe2000000003a */
[----:B------:R-:W-:Y:S01]  /*9490*/  F2FP.SATFINITE.E5M2.F32.PACK_AB_MERGE_C R34, R42, R41, RZ ;  /* 0x000000292a22723e */ /* 0x000fe200048060ff */
[C---:B------:R-:W-:Y:S01]  /*94a0*/  FFMA R59, R73.reuse, R72, R59 ;  /* 0x00000048493b7223 */ /* 0x040fe2000000003b */
[----:B------:R-:W-:Y:S01]  /*94b0*/  F2FP.SATFINITE.E5M2.F32.PACK_AB_MERGE_C R35, R46, R45, RZ ;  /* 0x0000002d2e23723e */ /* 0x000fe200048060ff */
        /* <DEDUP_REMOVED lines=25> */
[----:B------:R-:W-:Y:S02]  /*9650*/  UIADD3 UR4, UP0, UPT, UR62, 0x680, URZ ;  /* 0x000006803e047890 */ /* 0x000fe4000ff1e0ff */
[----:B------:R-:W-:Y:S02]  /*9660*/  UIADD3 UR9, UPT, UPT, UR49, 0x40, URZ ;  /* 0x0000004031097890 */ /* 0x000fe4000fffe0ff */
[----:B------:R-:W-:Y:S02]  /*9670*/  UIADD3 UR8, UPT, UPT, UR44, 0xa200, URZ ;  /* 0x0000a2002c087890 */ /* 0x000fe4000fffe0ff */
[----:B------:R-:W-:Y:S01]  /*9680*/  UIADD3.X UR5, UPT, UPT, URZ, UR63, URZ, UP0, !UPT ;  /* 0x0000003fff057290 */ /* 0x000fe200087fe4ff */
[----:B------:R-:W-:Y:S01]  /*9690*/  UMOV UR10, UR50 ;  /* 0x00000032000a7c82 */ /* 0x000fe20008000000 */
[----:B------:R-:W-:Y:S07]  /*96a0*/  UMOV UR11, UR36 ;  /* 0x00000024000b7c82 */ /* 0x000fee0008000000 */
[----:B------:R2:W-:Y:S01]  /*96b0*/  UTMASTG.3D [UR8], [UR4] ;  /* 0x00000008040073b5 */ /* 0x0005e20008010000 */
[----:B------:R0:W-:Y:S01]  /*96c0*/  UTMACMDFLUSH ;  /* 0x00000000000079b7 */ /* 0x0001e20000000000 */
[----:B--2---:R-:W-:Y:S04]  /*96d0*/  DEPBAR.LE SB0, 0x1 ;  /* 0x000080400000791a */ /* 0x004fe80000000000 */
.L_x_133:
[----:B------:R-:W-:Y:S05]  /*96e0*/  BSYNC.RECONVERGENT B0 ;  /* 0x0000000000007941 */ /* 0x000fea0003800200 */
.L_x_132:
        /* <DEDUP_REMOVED lines=16> */
.L_x_137:
[----:B------:R-:W-:Y:S05]  /*97f0*/  BSYNC B0 ;  /* 0x0000000000007941 */ /* 0x000fea0003800000 */
.L_x_136:
        /* <DEDUP_REMOVED lines=20> */
.L_x_135:
[----:B------:R-:W-:Y:S05]  /*9940*/  BSYNC B1 ;  /* 0x0000000000017941 */ /* 0x000fea0003800000 */
.L_x_134:
        /* <DEDUP_REMOVED lines=22> */
.L_x_140:
[----:B------:R-:W-:Y:S05]  /*9ab0*/  BSYNC.RECONVERGENT B6 ;  /* 0x0000000000067941 */ /* 0x000fea0003800200 */
.L_x_139:
        /* <DEDUP_REMOVED lines=276> */
[----:B------:R-:W-:Y:S02]  /*ac00*/  UIADD3 UR4, UPT, UPT, UR44, 0x8200, URZ ;  /* 0x000082002c047890 */ /* 0x000fe4000fffe0ff */
[----:B------:R-:W-:Y:S01]  /*ac10*/  UIADD3 UR9, UPT, UPT, UR49, 0x80, URZ ;  /* 0x0000008031097890 */ /* 0x000fe2000fffe0ff */
[----:B------:R-:W-:Y:S01]  /*ac20*/  UMOV UR10, UR50 ;  /* 0x00000032000a7c82 */ /* 0x000fe20008000000 */
[----:B------:R-:W-:Y:S02]  /*ac30*/  UMOV UR11, UR36 ;  /* 0x00000024000b7c82 */ /* 0x000fe40008000000 */
        /* <DEDUP_REMOVED lines=8> */
.L_x_142:
[----:B------:R-:W-:Y:S05]  /*acc0*/  BSYNC.RECONVERGENT B0 ;  /* 0x0000000000007941 */ /* 0x000fea0003800200 */
.L_x_141:
        /* <DEDUP_REMOVED lines=16> */
.L_x_146:
[----:B------:R-:W-:Y:S05]  /*add0*/  BSYNC B0 ;  /* 0x0000000000007941 */ /* 0x000fea0003800000 */
.L_x_145:
        /* <DEDUP_REMOVED lines=20> */
.L_x_144:
[----:B------:R-:W-:Y:S05]  /*af20*/  BSYNC B1 ;  /* 0x0000000000017941 */ /* 0x000fea0003800000 */
.L_x_143:
[----:B------:R-:W-:Y:S05]  /*af30*/  VIADD R0, R71, 0xc0 ;  /* 0x000000c047007836 */ /* 0x000fea0000000000 */
        /* <DEDUP_REMOVED lines=20> */
.L_x_148:
[----:B------:R-:W-:Y:S01]  /*b080*/  ISETP.NE.AND P0, PT, R178, RZ, PT ;  /* 0x000000ffb200720c */ /* 0x000fe20003f05270 */
[----:B------:R-:W-:Y:S05]  /*b090*/  WARPSYNC.ALL ;  /* 0x0000000000007948 */ /* 0x000fea0003800000 */
[----:B------:R-:W-:Y:S01]  /*b0a0*/  R2UR UR4, R71 ;  /* 0x00000000470472ca */ /* 0x000fe200000e0000 */
[----:B------:R-:W-:Y:S01]  /*b0b0*/  BSSY.RECONVERGENT B0, `(.L_x_149) ;  /* 0x000011c000007945 */ /* 0x000fe20003800200 */
[----:B------:R-:W-:Y:S02]  /*b0c0*/  F2FP.F16.E5M2.UNPACK_B R11, R141 ;  /* 0x0000008dff0b723e */ /* 0x000fe400020004ff */
[----:B------:R-:W-:Y:S02]  /*b0d0*/  F2FP.F16.E5M2.UNPACK_B R10, R142 ;  /* 0x0000008eff0a723e */ /* 0x000fe400020004ff */
[----:B------:R-:W-:Y:S01]  /*b0e0*/  F2FP.F16.E5M2.UNPACK_B R9, R143 ;  /* 0x0000008fff09723e */ /* 0x000fe200020004ff */
[--C-:B------:R-:W-:Y:S01]  /*b0f0*/  HADD2.F32 R74, -RZ, R11.reuse.H0_H0 ;  /* 0x2000000bff4a7230 */ /* 0x100fe20000004100 */
[----:B------:R-:W-:Y:S01]  /*b100*/  F2FP.F16.E5M2.UNPACK_B R8, R144 ;  /* 0x00000090ff08723e */ /* 0x000fe200020004ff */
[----:B------:R-:W-:Y:S01]  /*b110*/  HADD2.F32 R76, -RZ, R11.H1_H1 ;  /* 0x3000000bff4c7230 */ /* 0x000fe20000004100 */
[----:B------:R-:W-:Y:S01]  /*b120*/  F2FP.F16.E5M2.UNPACK_B R7, R145 ;  /* 0x00000091ff07723e */ /* 0x000fe200020004ff */
[--C-:B------:R-:W-:Y:S01]  /*b130*/  HADD2.F32 R77, -RZ, R10.reuse.H0_H0 ;  /* 0x2000000aff4d7230 */ /* 0x100fe20000004100 */
[----:B------:R-:W-:Y:S01]  /*b140*/  F2FP.F16.E5M2.UNPACK_B R6, R146 ;  /* 0x00000092ff06723e */ /* 0x000fe200020004ff */
[----:B------:R-:W-:Y:S01]  /*b150*/  HADD2.F32 R80, -RZ, R10.H1_H1 ;  /* 0x3000000aff507230 */ /* 0x000fe20000004100 */
[----:B------:R-:W-:Y:S01]  /*b160*/  F2FP.F16.E5M2.UNPACK_B R5, R147 ;  /* 0x00000093ff05723e */ /* 0x000fe200020004ff */
[--C-:B------:R-:W-:Y:S01]  /*b170*/  HADD2.F32 R81, -RZ, R9.reuse.H0_H0 ;  /* 0x20000009ff517230 */ /* 0x100fe20000004100 */
[----:B-1----:R-:W-:Y:S01]  /*b180*/  F2FP.F16.E5M2.UNPACK_B R4, R148 ;  /* 0x00000094ff04723e */ /* 0x002fe200020004ff */
[----:B------:R-:W-:Y:S01]  /*b190*/  HADD2.F32 R83, -RZ, R9.H1_H1 ;  /* 0x30000009ff537230 */ /* 0x000fe20000004100 */
[-C--:B------:R-:W-:Y:S01]  /*b1a0*/  F2FP.F16.E5M2.UNPACK_B R2, R140.reuse ;  /* 0x0000008cff02723e */ /* 0x080fe200020004ff */
[--C-:B------:R-:W-:Y:S01]  /*b1b0*/  HADD2.F32 R86, -RZ, R8.reuse.H0_H0 ;  /* 0x20000008ff567230 */ /* 0x100fe20000004100 */
[----:B------:R-:W-:Y:S01]  /*b1c0*/  F2FP.F16.E5M2.UNPACK_B R140, R140.H1 ;  /* 0x0000008cff8c723e */ /* 0x000fe200030004ff */
[----:B------:R-:W-:Y:S01]  /*b1d0*/  HADD2.F32 R87, -RZ, R8.H1_H1 ;  /* 0x30000008ff577230 */ /* 0x000fe20000004100 */
[----:B------:R-:W-:Y:S01]  /*b1e0*/  F2FP.F16.E5M2.UNPACK_B R141, R141.H1 ;  /* 0x0000008dff8d723e */ /* 0x000fe200030004ff */
[--C-:B------:R-:W-:Y:S01]  /*b1f0*/  HADD2.F32 R90, -RZ, R7.reuse.H0_H0 ;  /* 0x20000007ff5a7230 */ /* 0x100fe20000004100 */
[----:B------:R-:W-:Y:S01]  /*b200*/  F2FP.F16.E5M2.UNPACK_B R142, R142.H1 ;  /* 0x0000008eff8e723e */ /* 0x000fe200030004ff */
[----:B------:R-:W-:Y:S01]  /*b210*/  HADD2.F32 R91, -RZ, R7.H1_H1 ;  /* 0x30000007ff5b7230 */ /* 0x000fe20000004100 */
[----:B------:R-:W-:Y:S01]  /*b220*/  F2FP.F16.E5M2.UNPACK_B R143, R143.H1 ;  /* 0x0000008fff8f723e */ /* 0x000fe200030004ff */
[--C-:B------:R-:W-:Y:S01]  /*b230*/  HADD2.F32 R94, -RZ, R6.reuse.H0_H0 ;  /* 0x20000006ff5e7230 */ /* 0x100fe20000004100 */
[----:B------:R-:W-:Y:S01]  /*b240*/  IADD3 R165, PT, PT, R165, 0x130, RZ ;  /* 0x00000130a5a57810 */ /* 0x000fe20007ffe0ff */
[----:B------:R-:W-:Y:S01]  /*b250*/  HADD2.F32 R95, -RZ, R6.H1_H1 ;  /* 0x30000006ff5f7230 */ /* 0x000fe20000004100 */
[----:B------:R-:W-:Y:S01]  /*b260*/  F2FP.F16.E5M2.UNPACK_B R107, R149 ;  /* 0x00000095ff6b723e */ /* 0x000fe200020004ff */
[--C-:B------:R-:W-:Y:S01]  /*b270*/  HADD2.F32 R98, -RZ, R5.reuse.H0_H0 ;  /* 0x20000005ff627230 */ /* 0x100fe20000004100 */
[----:B------:R-:W-:Y:S01]  /*b280*/  LOP3.LUT R165, R165, 0xfefffff8, RZ, 0xc0, !PT ;  /* 0xfefffff8a5a57812 */ /* 0x000fe200078ec0ff */
[----:B------:R-:W-:Y:S01]  /*b290*/  HADD2.F32 R99, -RZ, R5.H1_H1 ;  /* 0x30000005ff637230 */ /* 0x000fe20000004100 */
[----:B------:R-:W-:Y:S01]  /*b2a0*/  F2FP.F16.E5M2.UNPACK_B R111, R150 ;  /* 0x00000096ff6f723e */ /* 0x000fe200020004ff */
[--C-:B------:R-:W-:Y:S01]  /*b2b0*/  HADD2.F32 R102, -RZ, R4.reuse.H0_H0 ;  /* 0x20000004ff667230 */ /* 0x100fe20000004100 */
[----:B------:R-:W-:Y:S01]  /*b2c0*/  F2FP.F16.E5M2.UNPACK_B R115, R151 ;  /* 0x00000097ff73723e */ /* 0x000fe200020004ff */
[----:B------:R-:W-:Y:S01]  /*b2d0*/  HADD2.F32 R103, -RZ, R4.H1_H1 ;  /* 0x30000004ff677230 */ /* 0x000fe20000004100 */
[----:B------:R-:W-:Y:S01]  /*b2e0*/  F2FP.F16.E5M2.UNPACK_B R119, R152 ;  /* 0x00000098ff77723e */ /* 0x000fe200020004ff */
[----:B------:R-:W1:Y:S01]  /*b2f0*/  LDTM.x64 R4, tmem[UR4+0xc0] ;  /* 0x0000c004000479ee */ /* 0x000e620008340000 */
[--C-:B------:R-:W-:Y:S01]  /*b300*/  HADD2.F32 R0, -RZ, R2.reuse.H0_H0 ;  /* 0x20000002ff007230 */ /* 0x100fe20000004100 */
[----:B------:R-:W-:Y:S01]  /*b310*/  NOP ;  /* 0x0000000000007918 */ /* 0x000fe20000000000 */
[----:B-1----:R1:W-:Y:S01]  /*b320*/  SYNCS.ARRIVE.TRANS64.RED.A1T0 RZ, [R165+URZ], RZ ;  /* 0x000000ffa5ff79a7 */ /* 0x0023e200081004ff */
[----:B------:R-:W-:Y:S01]  /*b330*/  HADD2.F32 R2, -RZ, R2.H1_H1 ;  /* 0x30000002ff027230 */ /* 0x000fe20000004100 */
[----:B------:R-:W-:Y:S01]  /*b340*/  F2FP.F16.E5M2.UNPACK_B R123, R153 ;  /* 0x00000099ff7b723e */ /* 0x000fe200020004ff */
[----:B------:R-:W-:Y:S01]  /*b350*/  HADD2.F32 R78, -RZ, R141.H1_H1 ;  /* 0x3000008dff4e7230 */ /* 0x000fe20000004100 */
[----:B------:R-:W-:Y:S01]  /*b360*/  F2FP.F16.E5M2.UNPACK_B R127, R154 ;  /* 0x0000009aff7f723e */ /* 0x000fe200020004ff */
[--C-:B------:R-:W-:Y:S01]  /*b370*/  HADD2.F32 R106, -RZ, R107.reuse.H0_H0 ;  /* 0x2000006bff6a7230 */ /* 0x100fe20000004100 */
[----:B------:R-:W-:Y:S01]  /*b380*/  F2FP.F16.E5M2.UNPACK_B R130, R155 ;  /* 0x0000009bff82723e */ /* 0x000fe200020004ff */
[----:B------:R-:W-:Y:S01]  /*b390*/  HADD2.F32 R107, -RZ, R107.H1_H1 ;  /* 0x3000006bff6b7230 */ /* 0x000fe20000004100 */
[----:B------:R-:W-:Y:S01]  /*b3a0*/  F2FP.F16.E5M2.UNPACK_B R144, R144.H1 ;  /* 0x00000090ff90723e */ /* 0x000fe200030004ff */
        /* <DEDUP_REMOVED lines=12> */
[C---:B------:R-:W-:Y:S01]  /*b470*/  FMUL R4, R70.reuse, R4 ;  /* 0x0000000446047220 */ /* 0x040fe20000400000 */
[C---:B------:R-:W-:Y:S01]  /*b480*/  FMUL R5, R70.reuse, R5 ;  /* 0x0000000546057220 */ /* 0x040fe20000400000 */
[--C-:B------:R-:W-:Y:S02]  /*b490*/  HADD2.F32 R3, -RZ, R140.reuse.H0_H0 ;  /* 0x2000008cff037230 */ /* 0x100fe40000004100 */
        /* <DEDUP_REMOVED lines=9> */
[----:B------:R-:W-:Y:S02]  /*b530*/  HADD2.F32 R122, -RZ, R123.H0_H0 ;  /* 0x2000007bff7a7230 */ /* 0x000fe40000004100 */
[C---:B------:R-:W-:Y:S01]  /*b540*/  FMUL R6, R70.reuse, R6 ;  /* 0x0000000646067220 */ /* 0x040fe20000400000 */
[----:B------:R-:W-:Y:S02]  /*b550*/  HADD2.F32 R72, -RZ, R140.H1_H1 ;  /* 0x3000008cff487230 */ /* 0x000fe40000004100 */
[C---:B------:R-:W-:Y:S01]  /*b560*/  FMUL R7, R70.reuse, R7 ;  /* 0x0000000746077220 */ /* 0x040fe20000400000 */
[----:B------:R-:W-:Y:S02]  /*b570*/  HADD2.F32 R75, -RZ, R141.H0_H0 ;  /* 0x2000008dff4b7230 */ /* 0x000fe40000004100 */
[C---:B------:R-:W-:Y:S01]  /*b580*/  FFMA R6, R73.reuse, R3, R6 ;  /* 0x0000000349067223 */ /* 0x040fe20000000006 */
[----:B------:R-:W-:Y:S02]  /*b590*/  HADD2.F32 R123, -RZ, R123.H1_H1 ;  /* 0x3000007bff7b7230 */ /* 0x000fe40000004100 */
[C---:B------:R-:W-:Y:S01]  /*b5a0*/  FFMA R7, R73.reuse, R72, R7 ;  /* 0x0000004849077223 */ /* 0x040fe20000000007 */
[C---:B------:R-:W-:Y:S01]  /*b5b0*/  FFMA R8, R73.reuse, R74, R8 ;  /* 0x0000004a49087223 */ /* 0x040fe20000000008 */
[----:B------:R-:W-:Y:S01]  /*b5c0*/  FFMA R9, R73, R76, R9 ;  /* 0x0000004c49097223 */ /* 0x000fe20000000009 */
[--C-:B------:R-:W-:Y:S02]  /*b5d0*/  HADD2.F32 R126, -RZ, R127.reuse.H0_H0 ;  /* 0x2000007fff7e7230 */ /* 0x100fe40000004100 */
[C---:B------:R-:W-:Y:S01]  /*b5e0*/  FMUL R10, R70.reuse, R10 ;  /* 0x0000000a460a7220 */ /* 0x040fe20000400000 */
[----:B------:R-:W-:Y:S01]  /*b5f0*/  F2FP.SATFINITE.E5M2.F32.PACK_AB_MERGE_C R76, R7, R6, RZ ;  /* 0x00000006074c723e */ /* 0x000fe200048060ff */
[C---:B------:R-:W-:Y:S01]  /*b600*/  FMUL R7, R70.reuse, R20 ;  /* 0x0000001446077220 */ /* 0x040fe20000400000 */
[----:B------:R-:W-:Y:S02]  /*b610*/  HADD2.F32 R127, -RZ, R127.H1_H1 ;  /* 0x3000007fff7f7230 */ /* 0x000fe40000004100 */
[C---:B------:R-:W-:Y:S01]  /*b620*/  FFMA R10, R73.reuse, R75, R10 ;  /* 0x0000004b490a7223 */ /* 0x040fe2000000000a */
[----:B------:R-:W-:Y:S02]  /*b630*/  HADD2.F32 R72, -RZ, R130.H0_H0 ;  /* 0x20000082ff487230 */ /* 0x000fe40000004100 */
[C---:B------:R-:W-:Y:S01]  /*b640*/  FMUL R11, R70.reuse, R11 ;  /* 0x0000000b460b7220 */ /* 0x040fe20000400000 */
[--C-:B------:R-:W-:Y:S02]  /*b650*/  HADD2.F32 R79, -RZ, R142.reuse.H0_H0 ;  /* 0x2000008eff4f7230 */ /* 0x100fe40000004100 */
[C---:B------:R-:W-:Y:S01]  /*b660*/  FMUL R14, R70.reuse, R14 ;  /* 0x0000000e460e7220 */ /* 0x040fe20000400000 */
[----:B------:R-:W-:Y:S02]  /*b670*/  HADD2.F32 R82, -RZ, R142.H1_H1 ;  /* 0x3000008eff527230 */ /* 0x000fe40000004100 */
[C---:B------:R-:W-:Y:S01]  /*b680*/  FFMA R11, R73.reuse, R78, R11 ;  /* 0x0000004e490b7223 */ /* 0x040fe2000000000b */
[C---:B------:R-:W-:Y:S01]  /*b690*/  FFMA R12, R73.reuse, R77, R12 ;  /* 0x0000004d490c7223 */ /* 0x040fe2000000000c */
[C---:B------:R-:W-:Y:S01]  /*b6a0*/  FFMA R13, R73.reuse, R80, R13 ;  /* 0x00000050490d7223 */ /* 0x040fe2000000000d */
[----:B------:R-:W-:Y:S01]  /*b6b0*/  FFMA R14, R73, R79, R14 ;  /* 0x0000004f490e7223 */ /* 0x000fe2000000000e */
[----:B------:R-:W-:Y:S01]  /*b6c0*/  HADD2.F32 R75, -RZ, R130.H1_H1 ;  /* 0x30000082ff4b7230 */ /* 0x000fe20000004100 */
[----:B------:R-:W-:Y:S01]  /*b6d0*/  F2FP.SATFINITE.E5M2.F32.PACK_AB_MERGE_C R78, R11, R10, RZ ;  /* 0x0000000a0b4e723e */ /* 0x000fe200048060ff */
[C---:B------:R-:W-:Y:S01]  /*b6e0*/  FMUL R10, R70.reuse, R21 ;  /* 0x00000015460a7220 */ /* 0x040fe20000400000 */
[C---:B------:R-:W-:Y:S01]  /*b6f0*/  FMUL R21, R70.reuse, R28 ;  /* 0x0000001c46157220 */ /* 0x040fe20000400000 */
        /* <DEDUP_REMOVED lines=8> */
[C---:B------:R-:W-:Y:S01]  /*b780*/  FMUL R18, R70.reuse, R25 ;  /* 0x0000001946127220 */ /* 0x040fe20000400000 */
[----:B------:R-:W-:Y:S01]  /*b790*/  F2FP.SATFINITE.E5M2.F32.PACK_AB_MERGE_C R14, R15, R14, RZ ;  /* 0x0000000e0f0e723e */ /* 0x000fe200048060ff */
        /* <DEDUP_REMOVED lines=8> */
[C---:B------:R-:W-:Y:S01]  /*b820*/  FFMA R11, R73.reuse, R88, R11 ;  /* 0x00000058490b7223 */ /* 0x040fe2000000000b */
[----:B------:R-:W-:Y:S01]  /*b830*/  FMUL R22, R70, R29 ;  /* 0x0000001d46167220 */ /* 0x000fe20000400000 */
        /* <DEDUP_REMOVED lines=13> */
[----:B------:R-:W-:Y:S01]  /*b910*/  FMUL R20, R70, R27 ;  /* 0x0000001b46147220 */ /* 0x000fe20000400000 */
[--C-:B------:R-:W-:Y:S01]  /*b920*/  HADD2.F32 R96, -RZ, R146.reuse.H0_H0 ;  /* 0x20000092ff607230 */ /* 0x100fe20000004100 */
[----:B------:R-:W-:Y:S01]  /*b930*/  F2FP.SATFINITE.E5M2.F32.PACK_AB_MERGE_C R16, R10, R7, R16 ;  /* 0x000000070a10723e */ /* 0x000fe20004806010 */
[----:B------:R-:W-:Y:S02]  /*b940*/  HADD2.F32 R97, -RZ, R146.H1_H1 ;  /* 0x30000092ff617230 */ /* 0x000fe40000004100 */
        /* <DEDUP_REMOVED lines=28> */
[----:B------:R-:W-:Y:S01]  /*bb10*/  F2FP.F16.E5M2.UNPACK_B R151, R151.H1 ;  /* 0x00000097ff97723e */ /* 0x000fe200030004ff */
[----:B------:R-:W-:Y:S01]  /*bb20*/  FMUL R38, R70, R45 ;  /* 0x0000002d46267220 */ /* 0x000fe20000400000 */
[----:B------:R-:W-:Y:S01]  /*bb30*/  F2FP.SATFINITE.E5M2.F32.PACK_AB_MERGE_C R19, R28, R27, RZ ;  /* 0x0000001b1c13723e */ /* 0x000fe200048060ff */
[----:B------:R-:W-:Y:S01]  /*bb40*/  FFMA R31, R73, R104, R31 ;  /* 0x00000068491f7223 */ /* 0x000fe2000000001f */
[C---:B------:R-:W-:Y:S01]  /*bb50*/  FMUL R45, R70.reuse, R52 ;  /* 0x00000034462d7220 */ /* 0x040fe20000400000 */
[C---:B------:R-:W-:Y:S01]  /*bb60*/  FMUL R52, R70.reuse, R59 ;  /* 0x0000003b46347220 */ /* 0x040fe20000400000 */
[----:B------:R-:W-:Y:S01]  /*bb70*/  F2FP.F16.E5M2.UNPACK_B R152, R152.H1 ;  /* 0x00000098ff98723e */ /* 0x000fe200030004ff */
[C---:B------:R-:W-:Y:S01]  /*bb80*/  FMUL R59, R70.reuse, R66 ;  /* 0x00000042463b7220 */ /* 0x040fe20000400000 */
[----:B------:R-:W-:Y:S01]  /*bb90*/  F2FP.SATFINITE.E5M2.F32.PACK_AB_MERGE_C R66, R13, R12, R14 ;  /* 0x0000000c0d42723e */ /* 0x000fe2000480600e */
        /* <DEDUP_REMOVED lines=11> */
[C---:B------:R-:W-:Y:S01]  /*bc50*/  FFMA R35, R73.reuse, R108, R35 ;  /* 0x0000006c49237223 */ /* 0x040fe20000000023 */
[C---:B------:R-:W-:Y:S01]  /*bc60*/  FMUL R36, R70.reuse, R43 ;  /* 0x0000002b46247220 */ /* 0x040fe20000400000 */
[--C-:B------:R-:W-:Y:S02]  /*bc70*/  HADD2.F32 R112, -RZ, R150.reuse.H0_H0 ;  /* 0x20000096ff707230 */ /* 0x100fe40000004100 */
[C---:B------:R-:W-:Y:S01]  /*bc80*/  FMUL R39, R70.reuse, R46 ;  /* 0x0000002e46277220 */ /* 0x040fe20000400000 */
        /* <DEDUP_REMOVED lines=13> */
[C---:B------:R-:W-:Y:S01]  /*bd60*/  FMUL R46, R70.reuse, R53 ;  /* 0x00000035462e7220 */ /* 0x040fe20000400000 */
[--C-:B------:R-:W-:Y:S02]  /*bd70*/  HADD2.F32 R120, -RZ, R152.reuse.H0_H0 ;  /* 0x20000098ff787230 */ /* 0x100fe40000004100 */
[C---:B------:R-:W-:Y:S01]  /*bd80*/  FMUL R50, R70.reuse, R57 ;  /* 0x0000003946327220 */ /* 0x040fe20000400000 */
[C---:B------:R-:W-:Y:S01]  /*bd90*/  FMUL R51, R70.reuse, R58 ;  /* 0x0000003a46337220 */ /* 0x040fe20000400000 */
[C---:B------:R-:W-:Y:S01]  /*bda0*/  FMUL R53, R70.reuse, R60 ;  /* 0x0000003c46357220 */ /* 0x040fe20000400000 */
[C---:B------:R-:W-:Y:S01]  /*bdb0*/  FFMA R43, R73.reuse, R116, R43 ;  /* 0x00000074492b7223 */ /* 0x040fe2000000002b */
[----:B------:R-:W-:Y:S02]  /*bdc0*/  HADD2.F32 R121, -RZ, R152.H1_H1 ;  /* 0x30000098ff797230 */ /* 0x000fe40000004100 */
[C---:B------:R-:W-:Y:S01]  /*bdd0*/  FMUL R47, R70.reuse, R54 ;  /* 0x00000036462f7220 */ /* 0x040fe20000400000 */
[C---:B------:R-:W-:Y:S01]  /*bde0*/  FMUL R57, R70.reuse, R64 ;  /* 0x0000004046397220 */ /* 0x040fe20000400000 */
[C---:B------:R-:W-:Y:S01]  /*bdf0*/  FMUL R58, R70.reuse, R65 ;  /* 0x00000041463a7220 */ /* 0x040fe20000400000 */
[C---:B------:R-:W-:Y:S01]  /*be00*/  FMUL R60, R70.reuse, R67 ;  /* 0x00000043463c7220 */ /* 0x040fe20000400000 */
[----:B------:R-:W-:Y:S01]  /*be10*/  FFMA R44, R73, R117, R44 ;  /* 0x00000075492c7223 */ /* 0x000fe2000000002c */
[C---:B------:R-:W-:Y:S01]  /*be20*/  FMUL R48, R70.reuse, R55 ;  /* 0x0000003746307220 */ /* 0x040fe20000400000 */
[----:B------:R-:W-:Y:S01]  /*be30*/  F2FP.SATFINITE.E5M2.F32.PACK_AB_MERGE_C R64, R5, R4, R76 ;  /* 0x000000040540723e */ /* 0x000fe2000480604c */
[----:B------:R-:W-:Y:S01]  /*be40*/  FFMA R45, R73, R118, R45 ;  /* 0x00000076492d7223 */ /* 0x000fe2000000002d */
[----:B------:R-:W-:Y:S01]  /*be50*/  F2FP.SATFINITE.E5M2.F32.PACK_AB_MERGE_C R65, R9, R8, R78 ;  /* 0x000000080941723e */ /* 0x000fe2000480604e */
[----:B------:R-:W-:Y:S01]  /*be60*/  FMUL R49, R70, R56 ;  /* 0x0000003846317220 */ /* 0x000fe20000400000 */
[----:B------:R-:W-:Y:S01]  /*be70*/  F2FP.SATFINITE.E5M2.F32.PACK_AB_MERGE_C R67, R2, R0, R3 ;  /* 0x000000000243723e */ /* 0x000fe20004806003 */
[C---:B------:R-:W-:Y:S01]  /*be80*/  FFMA R46, R73.reuse, R119, R46 ;  /* 0x00000077492e7223 */ /* 0x040fe2000000002e */
[----:B------:R-:W-:Y:S01]  /*be90*/  F2FP.F16.E5M2.UNPACK_B R154, R154.H1 ;  /* 0x0000009aff9a723e */ /* 0x000fe200030004ff */
[--C-:B------:R-:W-:Y:S02]  /*bea0*/  HADD2.F32 R124, -RZ, R153.reuse.H0_H0 ;  /* 0x20000099ff7c7230 */ /* 0x100fe40000004100 */
[C---:B------:R-:W-:Y:S01]  /*beb0*/  FFMA R47, R73.reuse, R120, R47 ;  /* 0x00000078492f7223 */ /* 0x040fe2000000002f */
[----:B------:R1:W-:Y:S01]  /*bec0*/  STS.128 [R137+UR44+0xa200], R64 ;  /* 0x00a2004089007988 */ /* 0x0003e20008000c2c */
[----:B------:R-:W-:Y:S02]  /*bed0*/  HADD2.F32 R125, -RZ, R153.H1_H1 ;  /* 0x30000099ff7d7230 */ /* 0x000fe40000004100 */
[C---:B------:R-:W-:Y:S01]  /*bee0*/  FFMA R48, R73.reuse, R121, R48 ;  /* 0x0000007949307223 */ /* 0x040fe20000000030 */
[C---:B------:R-:W-:Y:S01]  /*bef0*/  FFMA R49, R73.reuse, R122, R49 ;  /* 0x0000007a49317223 */ /* 0x040fe20000000031 */
[----:B------:R-:W-:Y:S01]  /*bf00*/  F2FP.F16.E5M2.UNPACK_B R155, R155.H1 ;  /* 0x0000009bff9b723e */ /* 0x000fe200030004ff */
[C---:B------:R-:W-:Y:S01]  /*bf10*/  FFMA R50, R73.reuse, R123, R50 ;  /* 0x0000007b49327223 */ /* 0x040fe20000000032 */
[----:B------:R-:W-:Y:S01]  /*bf20*/  FMUL R54, R70, R61 ;  /* 0x0000003d46367220 */ /* 0x000fe20000400000 */
[--C-:B------:R-:W-:Y:S01]  /*bf30*/  HADD2.F32 R128, -RZ, R154.reuse.H0_H0 ;  /* 0x2000009aff807230 */ /* 0x100fe20000004100 */
[----:B------:R1:W-:Y:S01]  /*bf40*/  STS.128 [R179+0xa010], R16 ;  /* 0x00a01010b3007388 */ /* 0x0003e20000000c00 */
[----:B------:R-:W-:Y:S01]  /*bf50*/  F2FP.SATFINITE.E5M2.F32.PACK_AB_MERGE_C R35, R36, R35, RZ ;  /* 0x000000232423723e */ /* 0x000fe200048060ff */
[C---:B------:R-:W-:Y:S01]  /*bf60*/  FFMA R51, R73.reuse, R124, R51 ;  /* 0x0000007c49337223 */ /* 0x040fe20000000033 */
[----:B------:R-:W-:Y:S01]  /*bf70*/  F2FP.SATFINITE.E5M2.F32.PACK_AB_MERGE_C R39, R40, R39, RZ ;  /* 0x000000272827723e */ /* 0x000fe200048060ff */
[----:B------:R-:W-:Y:S02]  /*bf80*/  HADD2.F32 R129, -RZ, R154.H1_H1 ;  /* 0x3000009aff817230 */ /* 0x000fe40000004100 */
[C---:B------:R-:W-:Y:S01]  /*bf90*/  FMUL R55, R70.reuse, R62 ;  /* 0x0000003e46377220 */ /* 0x040fe20000400000 */
[C---:B------:R-:W-:Y:S01]  /*bfa0*/  FFMA R52, R73.reuse, R125, R52 ;  /* 0x0000007d49347223 */ /* 0x040fe20000000034 */
[----:B------:R-:W-:Y:S01]  /*bfb0*/  FMUL R56, R70, R63 ;  /* 0x0000003f46387220 */ /* 0x000fe20000400000 */
[C---:B------:R-:W-:Y:S01]  /*bfc0*/  FFMA R53, R73.reuse, R126, R53 ;  /* 0x0000007e49357223 */ /* 0x040fe20000000035 */
[C---:B------:R-:W-:Y:S01]  /*bfd0*/  FFMA R54, R73.reuse, R127, R54 ;  /* 0x0000007f49367223 */ /* 0x040fe20000000036 */
[--C-:B------:R-:W-:Y:S02]  /*bfe0*/  HADD2.F32 R74, -RZ, R155.reuse.H0_H0 ;  /* 0x2000009bff4a7230 */ /* 0x100fe40000004100 */
[C---:B------:R-:W-:Y:S01]  /*bff0*/  FFMA R55, R73.reuse, R128, R55 ;  /* 0x0000008049377223 */ /* 0x040fe20000000037 */
[----:B------:R-:W-:Y:S02]  /*c000*/  HADD2.F32 R131, -RZ, R155.H1_H1 ;  /* 0x3000009bff837230 */ /* 0x000fe40000004100 */
[C---:B------:R-:W-:Y:S01]  /*c010*/  FFMA R56, R73.reuse, R129, R56 ;  /* 0x0000008149387223 */ /* 0x040fe20000000038 */
[----:B------:R-:W-:Y:S01]  /*c020*/  F2FP.SATFINITE.E5M2.F32.PACK_AB_MERGE_C R43, R44, R43, RZ ;  /* 0x0000002b2c2b723e */ /* 0x000fe200048060ff */
[C---:B------:R-:W-:Y:S01]  /*c030*/  FFMA R57, R73.reuse, R72, R57 ;  /* 0x0000004849397223 */ /* 0x040fe20000000039 */
[C---:B------:R-:W-:Y:S01]  /*c040*/  FFMA R58, R73.reuse, R75, R58 ;  /* 0x0000004b493a7223 */ /* 0x040fe2000000003a */
[C---:B------:R-:W-:Y:S01]  /*c050*/  FFMA R59, R73.reuse, R74, R59 ;  /* 0x0000004a493b7223 */ /* 0x040fe2000000003b */
[----:B------:R-:W-:Y:S01]  /*c060*/  F2FP.SATFINITE.E5M2.F32.PACK_AB_MERGE_C R33, R34, R33, R35 ;  /* 0x000000212221723e */ /* 0x000fe20004806023 */
[----:B------:R-:W-:Y:S01]  /*c070*/  FFMA R60, R73, R131, R60 ;  /* 0x00000083493c7223 */ /* 0x000fe2000000003c */
[----:B------:R-:W-:Y:S02]  /*c080*/  F2FP.SATFINITE.E5M2.F32.PACK_AB_MERGE_C R32, R30, R29, R32 ;  /* 0x0000001d1e20723e */ /* 0x000fe40004806020 */
        /* <DEDUP_REMOVED lines=11> */
[----:B------:R-:W-:Y:S03]  /*c140*/  IADD3 R68, PT, PT, R68, 0x1, RZ ;  /* 0x0000000144447810 */ /* 0x000fe60007ffe0ff */
        /* <DEDUP_REMOVED lines=18> */
.L_x_150:
[----:B------:R-:W-:Y:S05]  /*c270*/  BSYNC.RECONVERGENT B0 ;  /* 0x0000000000007941 */ /* 0x000fea0003800200 */
.L_x_149:
[----:B------:R-:W-:Y:S01]  /*c280*/  R2UR UR4, R164 ;  /* 0x00000000a40472ca */ /* 0x000fe200000e0000 */
[----:B------:R-:W-:Y:S01]  /*c290*/  BAR.SYNC.DEFER_BLOCKING 0x1, 0x80 ;  /* 0x0042000000007b1d */ /* 0x000fe20000010000 */
[----:B------:R-:W-:Y:S01]  /*c2a0*/  ISETP.NE.AND P0, PT, R166, 0x2, PT ;  /* 0x00000002a600780c */ /* 0x000fe20003f05270 */
[----:B------:R-:W-:Y:S01]  /*c2b0*/  UISETP.NE.AND UP0, UPT, UR46, URZ, UPT ;  /* 0x000000ff2e00728c */ /* 0x000fe2000bf05270 */
[----:B------:R-:W-:Y:S01]  /*c2c0*/  ISETP.NE.AND P1, PT, R68, 0x2, PT ;  /* 0x000000024400780c */ /* 0x000fe20003f25270 */
[----:B------:R-:W-:Y:S01]  /*c2d0*/  UIADD3 UR16, UPT, UPT, UR38, UR61, URZ ;  /* 0x0000003d26107290 */ /* 0x000fe2000fffe0ff */
[----:B------:R-:W-:Y:S02]  /*c2e0*/  SEL R0, RZ, 0x1, P0 ;  /* 0x00000001ff007807 */ /* 0x000fe40000000000 */
[----:B------:R-:W-:Y:S02]  /*c2f0*/  SEL R3, RZ, 0x1, P1 ;  /* 0x00000001ff037807 */ /* 0x000fe40000800000 */
[----:B------:R-:W-:Y:S02]  /*c300*/  LOP3.LUT R171, R171, R0, RZ, 0x3c, !PT ;  /* 0x00000000abab7212 */ /* 0x000fe400078e3cff */
[----:B------:R-:W-:Y:S01]  /*c310*/  LOP3.LUT R172, R172, R3, RZ, 0x3c, !PT ;  /* 0x00000003acac7212 */ /* 0x000fe200078e3cff */
[----:B------:R-:W-:Y:S01]  /*c320*/  UIADD3 UR20, UPT, UPT, UR37, UR4, URZ ;  /* 0x0000000425147290 */ /* 0x000fe2000fffe0ff */
[----:B------:R-:W-:Y:S02]  /*c330*/  SEL R166, R166, RZ, P0 ;  /* 0x000000ffa6a67207 */ /* 0x000fe40000000000 */
[----:B------:R-:W-:Y:S01]  /*c340*/  SEL R68, R68, RZ, P1 ;  /* 0x000000ff44447207 */ /* 0x000fe20000800000 */
[----:B------:R-:W-:Y:S01]  /*c350*/  UMOV UR36, UR59 ;  /* 0x0000003b00247c82 */ /* 0x000fe20008000000 */
[----:B------:R-:W-:Y:S07]  /*c360*/  BRA.U UP0, `(.L_x_151) ;  /* 0xffffff9900907547 */ /* 0x000fee000b83ffff */
[----:B------:R-:W-:Y:S05]  /*c370*/  EXIT ;  /* 0x000000000000794d */ /* 0x000fea0003800000 */
.L_x_25:
[----:B--2---:R2:W3:Y:S02]  /*c380*/  SYNCS.PHASECHK.TRANS64.TRYWAIT P0, [R3+URZ+0x150], R2 ;  /* 0x00015002030075a7 */ /* 0x0044e400080011ff */
[----:B---3--:R-:W-:Y:S05]  /*c390*/  @!P0 NANOSLEEP.SYNCS 0x989680 ;  /* 0x009896800000895d */ /* 0x008fea0003900000 */
[----:B------:R-:W3:Y:S02]  /*c3a0*/  @!P0 SYNCS.PHASECHK.TRANS64 P0, [R3+URZ+0x150], R2 ;  /* 0x00015002030085a7 */ /* 0x000ee400080010ff */
[----:B---3--:R-:W-:Y:S05]  /*c3b0*/  @!P0 BRA `(.L_x_25) ;  /* 0xfffffffc00f08947 */ /* 0x008fea000383ffff */
[----:B------:R-:W-:Y:S05]  /*c3c0*/  BRA `(.L_x_152) ;  /* 0xffffff5800747947 */ /* 0x000fea000383ffff */
.L_x_28:
[----:B-1----:R-:W-:-:S07]  /*c3d0*/  MOV R0, UR33 ;  /* 0x0000002100007c02 */ /* 0x002fce0008000f00 */
.L_x_153:
[----:B-1----:R1:W2:Y:S02]  /*c3e0*/  SYNCS.PHASECHK.TRANS64.TRYWAIT P0, [R0+URZ+0x58], R3 ;  /* 0x00005803000075a7 */ /* 0x0022a400080011ff */
[----:B--2---:R-:W-:Y:S05]  /*c3f0*/  @!P0 NANOSLEEP.SYNCS 0x989680 ;  /* 0x009896800000895d */ /* 0x004fea0003900000 */
[----:B------:R-:W2:Y:S02]  /*c400*/  @!P0 SYNCS.PHASECHK.TRANS64 P0, [R0+URZ+0x58], R3 ;  /* 0x00005803000085a7 */ /* 0x000ea400080010ff */
[----:B--2---:R-:W-:Y:S05]  /*c410*/  @!P0 BRA `(.L_x_153) ;  /* 0xfffffffc00f08947 */ /* 0x004fea000383ffff */
[----:B------:R-:W-:Y:S05]  /*c420*/  BRA `(.L_x_27) ;  /* 0xffffff5800cc7947 */ /* 0x000fea000383ffff */
.L_x_35:
[----:B-1----:R-:W-:-:S07]  /*c430*/  MOV R0, UR17 ;  /* 0x0000001100007c02 */ /* 0x002fce0008000f00 */
.L_x_154:
[----:B-1----:R1:W2:Y:S02]  /*c440*/  SYNCS.PHASECHK.TRANS64.TRYWAIT P0, [R0+URZ+0x58], R3 ;  /* 0x00005803000075a7 */ /* 0x0022a400080011ff */
[----:B--2---:R-:W-:Y:S05]  /*c450*/  @!P0 NANOSLEEP.SYNCS 0x989680 ;  /* 0x009896800000895d */ /* 0x004fea0003900000 */
[----:B------:R-:W2:Y:S02]  /*c460*/  @!P0 SYNCS.PHASECHK.TRANS64 P0, [R0+URZ+0x58], R3 ;  /* 0x00005803000085a7 */ /* 0x000ea400080010ff */
[----:B--2---:R-:W-:Y:S05]  /*c470*/  @!P0 BRA `(.L_x_154) ;  /* 0xfffffffc00f08947 */ /* 0x004fea000383ffff */
[----:B------:R-:W-:Y:S05]  /*c480*/  BRA `(.L_x_34) ;  /* 0xffffff5c00947947 */ /* 0x000fea000383ffff */
.L_x_40:
[----:B-1----:R1:W2:Y:S02]  /*c490*/  SYNCS.PHASECHK.TRANS64.TRYWAIT P0, [R3+URZ+0x100], R0 ;  /* 0x00010000030075a7 */ /* 0x0022a400080011ff */
[----:B--2---:R-:W-:Y:S05]  /*c4a0*/  @!P0 NANOSLEEP.SYNCS 0x989680 ;  /* 0x009896800000895d */ /* 0x004fea0003900000 */
[----:B------:R-:W2:Y:S02]  /*c4b0*/  @!P0 SYNCS.PHASECHK.TRANS64 P0, [R3+URZ+0x100], R0 ;  /* 0x00010000030085a7 */ /* 0x000ea400080010ff */
[----:B--2---:R-:W-:Y:S05]  /*c4c0*/  @!P0 BRA `(.L_x_40) ;  /* 0xfffffffc00f08947 */ /* 0x004fea000383ffff */
[----:B------:R-:W-:Y:S05]  /*c4d0*/  BRA `(.L_x_155) ;  /* 0xffffff6000447947 */ /* 0x000fea000383ffff */
.L_x_44:
[----:B-1----:R-:W-:-:S07]  /*c4e0*/  MOV R0, UR4 ;  /* 0x0000000400007c02 */ /* 0x002fce0008000f00 */
.L_x_156:
[----:B-1----:R1:W2:Y:S02]  /*c4f0*/  SYNCS.PHASECHK.TRANS64.TRYWAIT P0, [R0+URZ], R3 ;  /* 0x00000003000075a7 */ /* 0x0022a400080011ff */
[----:B--2---:R-:W-:Y:S05]  /*c500*/  @!P0 NANOSLEEP.SYNCS 0x989680 ;  /* 0x009896800000895d */ /* 0x004fea0003900000 */
[----:B------:R-:W2:Y:S02]  /*c510*/  @!P0 SYNCS.PHASECHK.TRANS64 P0, [R0+URZ], R3 ;  /* 0x00000003000085a7 */ /* 0x000ea400080010ff */
[----:B--2---:R-:W-:Y:S05]  /*c520*/  @!P0 BRA `(.L_x_156) ;  /* 0xfffffffc00f08947 */ /* 0x004fea000383ffff */
[----:B------:R-:W-:Y:S05]  /*c530*/  BRA `(.L_x_157) ;  /* 0xffffff6400ec7947 */ /* 0x000fea000383ffff */
.L_x_45:
[----:B------:R-:W-:-:S07]  /*c540*/  MOV R0, UR5 ;  /* 0x0000000500007c02 */ /* 0x000fce0008000f00 */
.L_x_158:
[----:B-1----:R1:W2:Y:S02]  /*c550*/  SYNCS.PHASECHK.TRANS64.TRYWAIT P0, [R0+URZ], R3 ;  /* 0x00000003000075a7 */ /* 0x0022a400080011ff */
[----:B--2---:R-:W-:Y:S05]  /*c560*/  @!P0 NANOSLEEP.SYNCS 0x989680 ;  /* 0x009896800000895d */ /* 0x004fea0003900000 */
[----:B------:R-:W2:Y:S02]  /*c570*/  @!P0 SYNCS.PHASECHK.TRANS64 P0, [R0+URZ], R3 ;  /* 0x00000003000085a7 */ /* 0x000ea400080010ff */
[----:B--2---:R-:W-:Y:S05]  /*c580*/  @!P0 BRA `(.L_x_158) ;  /* 0xfffffffc00f08947 */ /* 0x004fea000383ffff */
[----:B------:R-:W-:Y:S05]  /*c590*/  BRA `(.L_x_159) ;  /* 0xffffff6400f87947 */ /* 0x000fea000383ffff */
.L_x_46:
[----:B------:R-:W-:-:S07]  /*c5a0*/  MOV R0, UR5 ;  /* 0x0000000500007c02 */ /* 0x000fce0008000f00 */
.L_x_160:
[----:B-1----:R1:W2:Y:S02]  /*c5b0*/  SYNCS.PHASECHK.TRANS64.TRYWAIT P0, [R0+URZ], R3 ;  /* 0x00000003000075a7 */ /* 0x0022a400080011ff */
[----:B--2---:R-:W-:Y:S05]  /*c5c0*/  @!P0 NANOSLEEP.SYNCS 0x989680 ;  /* 0x009896800000895d */ /* 0x004fea0003900000 */
[----:B------:R-:W2:Y:S02]  /*c5d0*/  @!P0 SYNCS.PHASECHK.TRANS64 P0, [R0+URZ], R3 ;  /* 0x00000003000085a7 */ /* 0x000ea400080010ff */
[----:B--2---:R-:W-:Y:S05]  /*c5e0*/  @!P0 BRA `(.L_x_160) ;  /* 0xfffffffc00f08947 */ /* 0x004fea000383ffff */
[----:B------:R-:W-:Y:S05]  /*c5f0*/  BRA `(.L_x_161) ;  /* 0xffffff6800047947 */ /* 0x000fea000383ffff */
.L_x_47:
[----:B------:R-:W-:-:S07]  /*c600*/  MOV R0, UR5 ;  /* 0x0000000500007c02 */ /* 0x000fce0008000f00 */
.L_x_162:
[----:B-1----:R1:W2:Y:S02]  /*c610*/  SYNCS.PHASECHK.TRANS64.TRYWAIT P0, [R0+URZ], R3 ;  /* 0x00000003000075a7 */ /* 0x0022a400080011ff */
[----:B--2---:R-:W-:Y:S05]  /*c620*/  @!P0 NANOSLEEP.SYNCS 0x989680 ;  /* 0x009896800000895d */ /* 0x004fea0003900000 */
[----:B------:R-:W2:Y:S02]  /*c630*/  @!P0 SYNCS.PHASECHK.TRANS64 P0, [R0+URZ], R3 ;  /* 0x00000003000085a7 */ /* 0x000ea400080010ff */
[----:B--2---:R-:W-:Y:S05]  /*c640*/  @!P0 BRA `(.L_x_162) ;  /* 0xfffffffc00f08947 */ /* 0x004fea000383ffff */
[----:B------:R-:W-:Y:S05]  /*c650*/  BRA `(.L_x_163) ;  /* 0xffffff6800107947 */ /* 0x000fea000383ffff */
.L_x_48:
[----:B------:R-:W-:-:S07]  /*c660*/  MOV R0, UR5 ;  /* 0x0000000500007c02 */ /* 0x000fce0008000f00 */
.L_x_164:
[----:B-1----:R1:W2:Y:S02]  /*c670*/  SYNCS.PHASECHK.TRANS64.TRYWAIT P0, [R0+URZ], R3 ;  /* 0x00000003000075a7 */ /* 0x0022a400080011ff */
[----:B--2---:R-:W-:Y:S05]  /*c680*/  @!P0 NANOSLEEP.SYNCS 0x989680 ;  /* 0x009896800000895d */ /* 0x004fea0003900000 */
[----:B------:R-:W2:Y:S02]  /*c690*/  @!P0 SYNCS.PHASECHK.TRANS64 P0, [R0+URZ], R3 ;  /* 0x00000003000085a7 */ /* 0x000ea400080010ff */
[----:B--2---:R-:W-:Y:S05]  /*c6a0*/  @!P0 BRA `(.L_x_164) ;  /* 0xfffffffc00f08947 */ /* 0x004fea000383ffff */
[----:B------:R-:W-:Y:S05]  /*c6b0*/  BRA `(.L_x_165) ;  /* 0xffffff68001c7947 */ /* 0x000fea000383ffff */
.L_x_49:
[----:B------:R-:W-:-:S07]  /*c6c0*/  MOV R0, UR5 ;  /* 0x0000000500007c02 */ /* 0x000fce0008000f00 */
.L_x_166:
[----:B-1----:R1:W2:Y:S02]  /*c6d0*/  SYNCS.PHASECHK.TRANS64.TRYWAIT P0, [R0+URZ], R3 ;  /* 0x00000003000075a7 */ /* 0x0022a400080011ff */
[----:B--2---:R-:W-:Y:S05]  /*c6e0*/  @!P0 NANOSLEEP.SYNCS 0x989680 ;  /* 0x009896800000895d */ /* 0x004fea0003900000 */
[----:B------:R-:W2:Y:S02]  /*c6f0*/  @!P0 SYNCS.PHASECHK.TRANS64 P0, [R0+URZ], R3 ;  /* 0x00000003000085a7 */ /* 0x000ea400080010ff */
[----:B--2---:R-:W-:Y:S05]  /*c700*/  @!P0 BRA `(.L_x_166) ;  /* 0xfffffffc00f08947 */ /* 0x004fea000383ffff */
[----:B------:R-:W-:Y:S05]  /*c710*/  BRA `(.L_x_167) ;  /* 0xffffff6800287947 */ /* 0x000fea000383ffff */
.L_x_50:
[----:B------:R-:W-:-:S07]  /*c720*/  MOV R0, UR5 ;  /* 0x0000000500007c02 */ /* 0x000fce0008000f00 */
.L_x_168:
[----:B-1----:R1:W2:Y:S02]  /*c730*/  SYNCS.PHASECHK.TRANS64.TRYWAIT P0, [R0+URZ], R3 ;  /* 0x00000003000075a7 */ /* 0x0022a400080011ff */
[----:B--2---:R-:W-:Y:S05]  /*c740*/  @!P0 NANOSLEEP.SYNCS 0x989680 ;  /* 0x009896800000895d */ /* 0x004fea0003900000 */
[----:B------:R-:W2:Y:S02]  /*c750*/  @!P0 SYNCS.PHASECHK.TRANS64 P0, [R0+URZ], R3 ;  /* 0x00000003000085a7 */ /* 0x000ea400080010ff */
[----:B--2---:R-:W-:Y:S05]  /*c760*/  @!P0 BRA `(.L_x_168) ;  /* 0xfffffffc00f08947 */ /* 0x004fea000383ffff */
[----:B------:R-:W-:Y:S05]  /*c770*/  BRA `(.L_x_169) ;  /* 0xffffff6800347947 */ /* 0x000fea000383ffff */
.L_x_51:
[----:B------:R-:W-:-:S07]  /*c780*/  MOV R0, UR5 ;  /* 0x0000000500007c02 */ /* 0x000fce0008000f00 */
.L_x_170:
[----:B-1----:R1:W2:Y:S02]  /*c790*/  SYNCS.PHASECHK.TRANS64.TRYWAIT P0, [R0+URZ], R3 ;  /* 0x00000003000075a7 */ /* 0x0022a400080011ff */
[----:B--2---:R-:W-:Y:S05]  /*c7a0*/  @!P0 NANOSLEEP.SYNCS 0x989680 ;  /* 0x009896800000895d */ /* 0x004fea0003900000 */
[----:B------:R-:W2:Y:S02]  /*c7b0*/  @!P0 SYNCS.PHASECHK.TRANS64 P0, [R0+URZ], R3 ;  /* 0x00000003000085a7 */ /* 0x000ea400080010ff */
[----:B--2---:R-:W-:Y:S05]  /*c7c0*/  @!P0 BRA `(.L_x_170) ;  /* 0xfffffffc00f08947 */ /* 0x004fea000383ffff */
[----:B------:R-:W-:Y:S05]  /*c7d0*/  BRA `(.L_x_171) ;  /* 0xffffff6800407947 */ /* 0x000fea000383ffff */
.L_x_52:
[----:B------:R-:W-:-:S07]  /*c7e0*/  MOV R0, UR5 ;  /* 0x0000000500007c02 */ /* 0x000fce0008000f00 */
.L_x_172:
[----:B-1----:R1:W2:Y:S02]  /*c7f0*/  SYNCS.PHASECHK.TRANS64.TRYWAIT P0, [R0+URZ], R3 ;  /* 0x00000003000075a7 */ /* 0x0022a400080011ff */
[----:B--2---:R-:W-:Y:S05]  /*c800*/  @!P0 NANOSLEEP.SYNCS 0x989680 ;  /* 0x009896800000895d */ /* 0x004fea0003900000 */
[----:B------:R-:W2:Y:S02]  /*c810*/  @!P0 SYNCS.PHASECHK.TRANS64 P0, [R0+URZ], R3 ;  /* 0x00000003000085a7 */ /* 0x000ea400080010ff */
[----:B--2---:R-:W-:Y:S05]  /*c820*/  @!P0 BRA `(.L_x_172) ;  /* 0xfffffffc00f08947 */ /* 0x004fea000383ffff */
[----:B------:R-:W-:Y:S05]  /*c830*/  BRA `(.L_x_173) ;  /* 0xffffff68004c7947 */ /* 0x000fea000383ffff */
.L_x_53:
[----:B------:R-:W-:-:S07]  /*c840*/  MOV R0, UR5 ;  /* 0x0000000500007c02 */ /* 0x000fce0008000f00 */
.L_x_174:
[----:B-1----:R1:W2:Y:S02]  /*c850*/  SYNCS.PHASECHK.TRANS64.TRYWAIT P0, [R0+URZ], R3 ;  /* 0x00000003000075a7 */ /* 0x0022a400080011ff */
[----:B--2---:R-:W-:Y:S05]  /*c860*/  @!P0 NANOSLEEP.SYNCS 0x989680 ;  /* 0x009896800000895d */ /* 0x004fea0003900000 */
[----:B------:R-:W2:Y:S02]  /*c870*/  @!P0 SYNCS.PHASECHK.TRANS64 P0, [R0+URZ], R3 ;  /* 0x00000003000085a7 */ /* 0x000ea400080010ff */
[----:B--2---:R-:W-:Y:S05]  /*c880*/  @!P0 BRA `(.L_x_174) ;  /* 0xfffffffc00f08947 */ /* 0x004fea000383ffff */
[----:B------:R-:W-:Y:S05]  /*c890*/  BRA `(.L_x_175) ;  /* 0xffffff6800587947 */ /* 0x000fea000383ffff */
.L_x_56:
[----:B-1----:R1:W2:Y:S02]  /*c8a0*/  SYNCS.PHASECHK.TRANS64.TRYWAIT P0, [R2+URZ+0x140], R5 ;  /* 0x00014005020075a7 */ /* 0x0022a400080011ff */
[----:B--2---:R-:W-:Y:S05]  /*c8b0*/  @!P0 NANOSLEEP.SYNCS 0x989680 ;  /* 0x009896800000895d */ /* 0x004fea0003900000 */
[----:B------:R-:W2:Y:S02]  /*c8c0*/  @!P0 SYNCS.PHASECHK.TRANS64 P0, [R2+URZ+0x140], R5 ;  /* 0x00014005020085a7 */ /* 0x000ea400080010ff */
[----:B--2---:R-:W-:Y:S05]  /*c8d0*/  @!P0 BRA `(.L_x_56) ;  /* 0xfffffffc00f08947 */ /* 0x004fea000383ffff */
[----:B------:R-:W-:Y:S05]  /*c8e0*/  BRA `(.L_x_176) ;  /* 0xffffff6800b47947 */ /* 0x000fea000383ffff */
.L_x_57:
[----:B------:R-:W-:-:S07]  /*c8f0*/  MOV R2, UR4 ;  /* 0x0000000400027c02 */ /* 0x000fce0008000f00 */
.L_x_177:
[----:B-1----:R1:W2:Y:S02]  /*c900*/  SYNCS.PHASECHK.TRANS64.TRYWAIT P0, [R2+URZ+0x110], R5 ;  /* 0x00011005020075a7 */ /* 0x0022a400080011ff */
[----:B--2---:R-:W-:Y:S05]  /*c910*/  @!P0 NANOSLEEP.SYNCS 0x989680 ;  /* 0x009896800000895d */ /* 0x004fea0003900000 */
[----:B------:R-:W2:Y:S02]  /*c920*/  @!P0 SYNCS.PHASECHK.TRANS64 P0, [R2+URZ+0x110], R5 ;  /* 0x00011005020085a7 */ /* 0x000ea400080010ff */
[----:B--2---:R-:W-:Y:S05]  /*c930*/  @!P0 BRA `(.L_x_177) ;  /* 0xfffffffc00f08947 */ /* 0x004fea000383ffff */
[----:B------:R-:W-:Y:S05]  /*c940*/  BRA `(.L_x_178) ;  /* 0xffffff6800c47947 */ /* 0x000fea000383ffff */
.L_x_58:
[----:B-1----:R1:W2:Y:S02]  /*c950*/  SYNCS.PHASECHK.TRANS64.TRYWAIT P1, [R2+URZ+0x100], R5 ;  /* 0x00010005020075a7 */ /* 0x0022a400080211ff */
[----:B--2---:R-:W-:Y:S05]  /*c960*/  @!P1 NANOSLEEP.SYNCS 0x989680 ;  /* 0x009896800000995d */ /* 0x004fea0003900000 */
[----:B------:R-:W2:Y:S02]  /*c970*/  @!P1 SYNCS.PHASECHK.TRANS64 P1, [R2+URZ+0x100], R5 ;  /* 0x00010005020095a7 */ /* 0x000ea400080210ff */
[----:B--2---:R-:W-:Y:S05]  /*c980*/  @!P1 BRA `(.L_x_58) ;  /* 0xfffffffc00f09947 */ /* 0x004fea000383ffff */
[----:B------:R-:W-:Y:S05]  /*c990*/  BRA `(.L_x_179) ;  /* 0xffffff6800f47947 */ /* 0x000fea000383ffff */
.L_x_61:
[----:B------:R-:W-:-:S07]  /*c9a0*/  MOV R0, UR4 ;  /* 0x0000000400007c02 */ /* 0x000fce0008000f00 */
.L_x_180:
[----:B-1----:R1:W2:Y:S02]  /*c9b0*/  SYNCS.PHASECHK.TRANS64.TRYWAIT P0, [R0+URZ+0x110], R3 ;  /* 0x00011003000075a7 */ /* 0x0022a400080011ff */
[----:B--2---:R-:W-:Y:S05]  /*c9c0*/  @!P0 NANOSLEEP.SYNCS 0x989680 ;  /* 0x009896800000895d */ /* 0x004fea0003900000 */
[----:B------:R-:W2:Y:S02]  /*c9d0*/  @!P0 SYNCS.PHASECHK.TRANS64 P0, [R0+URZ+0x110], R3 ;  /* 0x00011003000085a7 */ /* 0x000ea400080010ff */
[----:B--2---:R-:W-:Y:S05]  /*c9e0*/  @!P0 BRA `(.L_x_180) ;  /* 0xfffffffc00f08947 */ /* 0x004fea000383ffff */
[----:B------:R-:W-:Y:S05]  /*c9f0*/  BRA `(.L_x_60) ;  /* 0xffffff6c00487947 */ /* 0x000fea000383ffff */
.L_x_70:
[----:B-1----:R-:W-:-:S04]  /*ca00*/  MOV R0, UR5 ;  /* 0x0000000500007c02 */ /* 0x002fc80008000f00 */
[----:B------:R1:W2:Y:S03]  /*ca10*/  SYNCS.PHASECHK.TRANS64.TRYWAIT P0, [R0+URZ+0x8], R7 ;  /* 0x00000807000075a7 */ /* 0x0002a600080011ff */
[----:B--2---:R-:W-:Y:S05]  /*ca20*/  @!P0 NANOSLEEP.SYNCS 0x989680 ;  /* 0x009896800000895d */ /* 0x004fea0003900000 */
[----:B------:R-:W2:Y:S02]  /*ca30*/  @!P0 SYNCS.PHASECHK.TRANS64 P0, [R0+URZ+0x8], R7 ;  /* 0x00000807000085a7 */ /* 0x000ea400080010ff */
[----:B--2---:R-:W-:Y:S05]  /*ca40*/  @!P0 BRA `(.L_x_70) ;  /* 0xfffffffc00ec8947 */ /* 0x004fea000383ffff */
[----:B------:R-:W-:Y:S05]  /*ca50*/  BRA `(.L_x_69) ;  /* 0xffffff6c00fc7947 */ /* 0x000fea000383ffff */
.L_x_72:
[----:B------:R-:W-:Y:S01]  /*ca60*/  BSSY B0, `(.L_x_181) ;  /* 0x0000006000007945 */ /* 0x000fe20003800000 */
[----:B------:R-:W-:-:S07]  /*ca70*/  MOV R15, 0xffffffff ;  /* 0xffffffff000f7802 */ /* 0x000fce0000000f00 */
[----:B-1---5:R-:W-:Y:S05]  /*ca80*/  WARPSYNC.COLLECTIVE R15, `(.L_x_182) ;  /* 0x000000000f0c7348 */ /* 0x022fea0003c00000 */
[----:B------:R-:W-:Y:S02]  /*ca90*/  ELECT P6, UR79, PT ;  /* 0x00000000004f782f */ /* 0x000fe400038c0000 */
[----:B------:R-:W-:Y:S01]  /*caa0*/  MOV R14, UR79 ;  /* 0x0000004f000e7c02 */ /* 0x000fe20008000f00 */
[----:B-1---5:R-:W-:Y:S10]  /*cab0*/  ENDCOLLECTIVE ;  /* 0x000000000000791b */ /* 0x022ff40003800000 */
.L_x_182:
[----:B------:R-:W-:Y:S05]  /*cac0*/  BSYNC B0 ;  /* 0x0000000000007941 */ /* 0x000fea0003800000 */
.L_x_181:
[----:B------:R-:W-:Y:S01]  /*cad0*/  PLOP3.LUT P0, PT, P6, PT, PT, 0x80, 0x8 ;  /* 0x000000000008781c */ /* 0x000fe2000370f070 */
[----:B------:R-:W-:-:S12]  /*cae0*/  BRA `(.L_x_183) ;  /* 0xffffff7000287947 */ /* 0x000fd8000383ffff */
.L_x_74:
[----:B-1----:R-:W-:-:S04]  /*caf0*/  MOV R0, UR5 ;  /* 0x0000000500007c02 */ /* 0x002fc80008000f00 */
[----:B------:R1:W2:Y:S03]  /*cb00*/  SYNCS.PHASECHK.TRANS64.TRYWAIT P0, [R0+URZ+0x8], R5 ;  /* 0x00000805000075a7 */ /* 0x0002a600080011ff */
[----:B--2---:R-:W-:Y:S05]  /*cb10*/  @!P0 NANOSLEEP.SYNCS 0x989680 ;  /* 0x009896800000895d */ /* 0x004fea0003900000 */
[----:B------:R-:W2:Y:S02]  /*cb20*/  @!P0 SYNCS.PHASECHK.TRANS64 P0, [R0+URZ+0x8], R5 ;  /* 0x00000805000085a7 */ /* 0x000ea400080010ff */
[----:B--2---:R-:W-:Y:S05]  /*cb30*/  @!P0 BRA `(.L_x_74) ;  /* 0xfffffffc00ec8947 */ /* 0x004fea000383ffff */
[----:B------:R-:W-:Y:S05]  /*cb40*/  BRA `(.L_x_73) ;  /* 0xffffff70002c7947 */ /* 0x000fea000383ffff */
.L_x_75:
[----:B-1----:R1:W2:Y:S02]  /*cb50*/  SYNCS.PHASECHK.TRANS64.TRYWAIT P0, [R0+URZ+0x100], R5 ;  /* 0x00010005000075a7 */ /* 0x0022a400080011ff */
[----:B--2---:R-:W-:Y:S05]  /*cb60*/  @!P0 NANOSLEEP.SYNCS 0x989680 ;  /* 0x009896800000895d */ /* 0x004fea0003900000 */
[----:B------:R-:W2:Y:S02]  /*cb70*/  @!P0 SYNCS.PHASECHK.TRANS64 P0, [R0+URZ+0x100], R5 ;  /* 0x00010005000085a7 */ /* 0x000ea400080010ff */
[----:B--2---:R-:W-:Y:S05]  /*cb80*/  @!P0 BRA `(.L_x_75) ;  /* 0xfffffffc00f08947 */ /* 0x004fea000383ffff */
[----:B------:R-:W-:Y:S05]  /*cb90*/  BRA `(.L_x_184) ;  /* 0xffffff7400087947 */ /* 0x000fea000383ffff */
.L_x_77:
[----:B------:R-:W-:-:S07]  /*cba0*/  MOV R0, UR23 ;  /* 0x0000001700007c02 */ /* 0x000fce0008000f00 */
.L_x_185:
[----:B-1----:R1:W2:Y:S02]  /*cbb0*/  SYNCS.PHASECHK.TRANS64.TRYWAIT P0, [R0+URZ+0x130], R5 ;  /* 0x00013005000075a7 */ /* 0x0022a400080011ff */
[----:B--2---:R-:W-:Y:S05]  /*cbc0*/  @!P0 NANOSLEEP.SYNCS 0x989680 ;  /* 0x009896800000895d */ /* 0x004fea0003900000 */
[----:B------:R-:W2:Y:S02]  /*cbd0*/  @!P0 SYNCS.PHASECHK.TRANS64 P0, [R0+URZ+0x130], R5 ;  /* 0x00013005000085a7 */ /* 0x000ea400080010ff */
[----:B--2---:R-:W-:Y:S05]  /*cbe0*/  @!P0 BRA `(.L_x_185) ;  /* 0xfffffffc00f08947 */ /* 0x004fea000383ffff */
[----:B------:R-:W-:Y:S05]  /*cbf0*/  BRA `(.L_x_186) ;  /* 0xffffff7400547947 */ /* 0x000fea000383ffff */
.L_x_80:
[----:B------:R-:W-:Y:S07]  /*cc00*/  MOV R0, UR5 ;  /* 0x0000000500007c02 */ /* 0x000fee0008000f00 */
.L_x_187:
[----:B-1----:R1:W2:Y:S02]  /*cc10*/  SYNCS.PHASECHK.TRANS64.TRYWAIT P0, [R0+URZ], R5 ;  /* 0x00000005000075a7 */ /* 0x0022a400080011ff */
[----:B--2---:R-:W-:Y:S05]  /*cc20*/  @!P0 NANOSLEEP.SYNCS 0x989680 ;  /* 0x009896800000895d */ /* 0x004fea0003900000 */
[----:B------:R-:W2:Y:S02]  /*cc30*/  @!P0 SYNCS.PHASECHK.TRANS64 P0, [R0+URZ], R5 ;  /* 0x00000005000085a7 */ /* 0x000ea400080010ff */
[----:B--2---:R-:W-:Y:S05]  /*cc40*/  @!P0 BRA `(.L_x_187) ;  /* 0xfffffffc00f08947 */ /* 0x004fea000383ffff */
[----:B------:R-:W-:Y:S05]  /*cc50*/  BRA `(.L_x_79) ;  /* 0xffffff7400687947 */ /* 0x000fea000383ffff */
.L_x_84:
[----:B-1----:R-:W-:-:S07]  /*cc60*/  MOV R0, UR4 ;  /* 0x0000000400007c02 */ /* 0x002fce0008000f00 */
.L_x_188:
[----:B-1----:R1:W2:Y:S02]  /*cc70*/  SYNCS.PHASECHK.TRANS64.TRYWAIT P0, [R0+URZ], R3 ;  /* 0x00000003000075a7 */ /* 0x0022a400080011ff */
[----:B--2---:R-:W-:Y:S05]  /*cc80*/  @!P0 NANOSLEEP.SYNCS 0x989680 ;  /* 0x009896800000895d */ /* 0x004fea0003900000 */
[----:B------:R-:W2:Y:S02]  /*cc90*/  @!P0 SYNCS.PHASECHK.TRANS64 P0, [R0+URZ], R3 ;  /* 0x00000003000085a7 */ /* 0x000ea400080010ff */
[----:B--2---:R-:W-:Y:S05]  /*cca0*/  @!P0 BRA `(.L_x_188) ;  /* 0xfffffffc00f08947 */ /* 0x004fea000383ffff */
[----:B------:R-:W-:Y:S05]  /*ccb0*/  BRA `(.L_x_189) ;  /* 0xffffff7800347947 */ /* 0x000fea000383ffff */
.L_x_87:
[----:B------:R-:W-:-:S07]  /*ccc0*/  MOV R0, UR17 ;  /* 0x0000001100007c02 */ /* 0x000fce0008000f00 */
.L_x_190:
[----:B-1----:R1:W2:Y:S02]  /*ccd0*/  SYNCS.PHASECHK.TRANS64.TRYWAIT P1, [R0+URZ+0x160], R3 ;  /* 0x00016003000075a7 */ /* 0x0022a400080211ff */
[----:B--2---:R-:W-:Y:S05]  /*cce0*/  @!P1 NANOSLEEP.SYNCS 0x989680 ;  /* 0x009896800000995d */ /* 0x004fea0003900000 */
[----:B------:R-:W2:Y:S02]  /*ccf0*/  @!P1 SYNCS.PHASECHK.TRANS64 P1, [R0+URZ+0x160], R3 ;  /* 0x00016003000095a7 */ /* 0x000ea400080210ff */
[----:B--2---:R-:W-:Y:S05]  /*cd00*/  @!P1 BRA `(.L_x_190) ;  /* 0xfffffffc00f09947 */ /* 0x004fea000383ffff */
[----:B------:R-:W-:Y:S05]  /*cd10*/  BRA `(.L_x_191) ;  /* 0xffffff7800807947 */ /* 0x000fea000383ffff */
.L_x_92:
[----:B--2---:R2:W3:Y:S02]  /*cd20*/  SYNCS.PHASECHK.TRANS64.TRYWAIT P0, [R12+URZ+0x100], R9 ;  /* 0x000100090c0075a7 */ /* 0x0044e400080011ff */
[----:B---3--:R-:W-:Y:S05]  /*cd30*/  @!P0 NANOSLEEP.SYNCS 0x989680 ;  /* 0x009896800000895d */ /* 0x008fea0003900000 */
[----:B------:R-:W3:Y:S02]  /*cd40*/  @!P0 SYNCS.PHASECHK.TRANS64 P0, [R12+URZ+0x100], R9 ;  /* 0x000100090c0085a7 */ /* 0x000ee400080010ff */
[----:B---3--:R-:W-:Y:S05]  /*cd50*/  @!P0 BRA `(.L_x_92) ;  /* 0xfffffffc00f08947 */ /* 0x008fea000383ffff */
[----:B------:R-:W-:Y:S05]  /*cd60*/  BRA `(.L_x_192) ;  /* 0xffffff7c00a87947 */ /* 0x000fea000383ffff */
.L_x_95:
[----:B------:R-:W-:Y:S07]  /*cd70*/  MOV R0, UR21 ;  /* 0x0000001500007c02 */ /* 0x000fee0008000f00 */
.L_x_193:
[----:B--2---:R2:W3:Y:S02]  /*cd80*/  SYNCS.PHASECHK.TRANS64.TRYWAIT P2, [R0+URZ+0xf8], R11 ;  /* 0x0000f80b000075a7 */ /* 0x0044e400080411ff */
[----:B---3--:R-:W-:Y:S05]  /*cd90*/  @!P2 NANOSLEEP.SYNCS 0x989680 ;  /* 0x009896800000a95d */ /* 0x008fea0003900000 */
[----:B------:R-:W3:Y:S02]  /*cda0*/  @!P2 SYNCS.PHASECHK.TRANS64 P2, [R0+URZ+0xf8], R11 ;  /* 0x0000f80b0000a5a7 */ /* 0x000ee400080410ff */
[----:B---3--:R-:W-:Y:S05]  /*cdb0*/  @!P2 BRA `(.L_x_193) ;  /* 0xfffffffc00f0a947 */ /* 0x008fea000383ffff */
[----:B------:R-:W-:Y:S05]  /*cdc0*/  BRA `(.L_x_94) ;  /* 0xffffff8400107947 */ /* 0x000fea000383ffff */
.L_x_98:
[----:B--2---:R-:W-:Y:S07]  /*cdd0*/  MOV R0, UR21 ;  /* 0x0000001500007c02 */ /* 0x004fee0008000f00 */
.L_x_194:
[----:B--2---:R2:W3:Y:S02]  /*cde0*/  SYNCS.PHASECHK.TRANS64.TRYWAIT P0, [R0+URZ+0xd0], R9 ;  /* 0x0000d009000075a7 */ /* 0x0044e400080011ff */
[----:B---3--:R-:W-:Y:S05]  /*cdf0*/  @!P0 NANOSLEEP.SYNCS 0x989680 ;  /* 0x009896800000895d */ /* 0x008fea0003900000 */
[----:B------:R-:W3:Y:S02]  /*ce00*/  @!P0 SYNCS.PHASECHK.TRANS64 P0, [R0+URZ+0xd0], R9 ;  /* 0x0000d009000085a7 */ /* 0x000ee400080010ff */
[----:B---3--:R-:W-:Y:S05]  /*ce10*/  @!P0 BRA `(.L_x_194) ;  /* 0xfffffffc00f08947 */ /* 0x008fea000383ffff */
[----:B------:R-:W-:Y:S05]  /*ce20*/  BRA `(.L_x_195) ;  /* 0xffffff84006c7947 */ /* 0x000fea000383ffff */
.L_x_99:
[----:B------:R-:W-:Y:S07]  /*ce30*/  MOV R0, UR21 ;  /* 0x0000001500007c02 */ /* 0x000fee0008000f00 */
.L_x_196:
[----:B--2---:R2:W3:Y:S02]  /*ce40*/  SYNCS.PHASECHK.TRANS64.TRYWAIT P0, [R0+URZ+0xd8], R9 ;  /* 0x0000d809000075a7 */ /* 0x0044e400080011ff */
[----:B---3--:R-:W-:Y:S05]  /*ce50*/  @!P0 NANOSLEEP.SYNCS 0x989680 ;  /* 0x009896800000895d */ /* 0x008fea0003900000 */
[----:B------:R-:W3:Y:S02]  /*ce60*/  @!P0 SYNCS.PHASECHK.TRANS64 P0, [R0+URZ+0xd8], R9 ;  /* 0x0000d809000085a7 */ /* 0x000ee400080010ff */
[----:B---3--:R-:W-:Y:S05]  /*ce70*/  @!P0 BRA `(.L_x_196) ;  /* 0xfffffffc00f08947 */ /* 0x008fea000383ffff */
[----:B------:R-:W-:Y:S05]  /*ce80*/  BRA `(.L_x_197) ;  /* 0xffffff8400a87947 */ /* 0x000fea000383ffff */
.L_x_100:
[----:B------:R-:W-:Y:S07]  /*ce90*/  MOV R0, UR21 ;  /* 0x0000001500007c02 */ /* 0x000fee0008000f00 */
.L_x_198:
[----:B--2---:R2:W3:Y:S02]  /*cea0*/  SYNCS.PHASECHK.TRANS64.TRYWAIT P0, [R0+URZ+0xe0], R9 ;  /* 0x0000e009000075a7 */ /* 0x0044e400080011ff */
[----:B---3--:R-:W-:Y:S05]  /*ceb0*/  @!P0 NANOSLEEP.SYNCS 0x989680 ;  /* 0x009896800000895d */ /* 0x008fea0003900000 */
[----:B------:R-:W3:Y:S02]  /*cec0*/  @!P0 SYNCS.PHASECHK.TRANS64 P0, [R0+URZ+0xe0], R9 ;  /* 0x0000e009000085a7 */ /* 0x000ee400080010ff */
[----:B---3--:R-:W-:Y:S05]  /*ced0*/  @!P0 BRA `(.L_x_198) ;  /* 0xfffffffc00f08947 */ /* 0x008fea000383ffff */
[----:B------:R-:W-:Y:S05]  /*cee0*/  BRA `(.L_x_199) ;  /* 0xffffff8400f07947 */ /* 0x000fea000383ffff */
.L_x_101:
[----:B------:R-:W-:Y:S07]  /*cef0*/  MOV R0, UR21 ;  /* 0x0000001500007c02 */ /* 0x000fee0008000f00 */
.L_x_200:
[----:B--2---:R2:W3:Y:S02]  /*cf00*/  SYNCS.PHASECHK.TRANS64.TRYWAIT P0, [R0+URZ+0xe8], R9 ;  /* 0x0000e809000075a7 */ /* 0x0044e400080011ff */
[----:B---3--:R-:W-:Y:S05]  /*cf10*/  @!P0 NANOSLEEP.SYNCS 0x989680 ;  /* 0x009896800000895d */ /* 0x008fea0003900000 */
[----:B------:R-:W3:Y:S02]  /*cf20*/  @!P0 SYNCS.PHASECHK.TRANS64 P0, [R0+URZ+0xe8], R9 ;  /* 0x0000e809000085a7 */ /* 0x000ee400080010ff */
[----:B---3--:R-:W-:Y:S05]  /*cf30*/  @!P0 BRA `(.L_x_200) ;  /* 0xfffffffc00f08947 */ /* 0x008fea000383ffff */
[----:B------:R-:W-:Y:S05]  /*cf40*/  BRA `(.L_x_201) ;  /* 0xffffff8800347947 */ /* 0x000fea000383ffff */
.L_x_103:
[----:B------:R-:W-:-:S07]  /*cf50*/  MOV R0, UR21 ;  /* 0x0000001500007c02 */ /* 0x000fce0008000f00 */
.L_x_202:
[----:B---3--:R3:W4:Y:S02]  /*cf60*/  SYNCS.PHASECHK.TRANS64.TRYWAIT P0, [R0+URZ+0xd0], R3 ;  /* 0x0000d003000075a7 */ /* 0x00872400080011ff */
[----:B----4-:R-:W-:Y:S05]  /*cf70*/  @!P0 NANOSLEEP.SYNCS 0x989680 ;  /* 0x009896800000895d */ /* 0x010fea0003900000 */
[----:B------:R-:W4:Y:S02]  /*cf80*/  @!P0 SYNCS.PHASECHK.TRANS64 P0, [R0+URZ+0xd0], R3 ;  /* 0x0000d003000085a7 */ /* 0x000f2400080010ff */
[----:B----4-:R-:W-:Y:S05]  /*cf90*/  @!P0 BRA `(.L_x_202) ;  /* 0xfffffffc00f08947 */ /* 0x010fea000383ffff */
[----:B------:R-:W-:Y:S05]  /*cfa0*/  BRA `(.L_x_203) ;  /* 0xffffff8800a87947 */ /* 0x000fea000383ffff */
.L_x_104:
[----:B---3--:R-:W-:-:S07]  /*cfb0*/  MOV R0, UR21 ;  /* 0x0000001500007c02 */ /* 0x008fce0008000f00 */
.L_x_204:
[----:B---3--:R3:W4:Y:S02]  /*cfc0*/  SYNCS.PHASECHK.TRANS64.TRYWAIT P0, [R0+URZ+0xd8], R3 ;  /* 0x0000d803000075a7 */ /* 0x00872400080011ff */
[----:B----4-:R-:W-:Y:S05]  /*cfd0*/  @!P0 NANOSLEEP.SYNCS 0x989680 ;  /* 0x009896800000895d */ /* 0x010fea0003900000 */
[----:B------:R-:W4:Y:S02]  /*cfe0*/  @!P0 SYNCS.PHASECHK.TRANS64 P0, [R0+URZ+0xd8], R3 ;  /* 0x0000d803000085a7 */ /* 0x000f2400080010ff */
[----:B----4-:R-:W-:Y:S05]  /*cff0*/  @!P0 BRA `(.L_x_204) ;  /* 0xfffffffc00f08947 */ /* 0x010fea000383ffff */
[----:B------:R-:W-:Y:S05]  /*d000*/  BRA `(.L_x_205) ;  /* 0xffffff8800987947 */ /* 0x000fea000383ffff */
.L_x_105:
[----:B---3--:R-:W-:-:S07]  /*d010*/  MOV R0, UR21 ;  /* 0x0000001500007c02 */ /* 0x008fce0008000f00 */
.L_x_206:
[----:B---3--:R3:W4:Y:S02]  /*d020*/  SYNCS.PHASECHK.TRANS64.TRYWAIT P0, [R0+URZ+0xe0], R3 ;  /* 0x0000e003000075a7 */ /* 0x00872400080011ff */
[----:B----4-:R-:W-:Y:S05]  /*d030*/  @!P0 NANOSLEEP.SYNCS 0x989680 ;  /* 0x009896800000895d */ /* 0x010fea0003900000 */
[----:B------:R-:W4:Y:S02]  /*d040*/  @!P0 SYNCS.PHASECHK.TRANS64 P0, [R0+URZ+0xe0], R3 ;  /* 0x0000e003000085a7 */ /* 0x000f2400080010ff */
[----:B----4-:R-:W-:Y:S05]  /*d050*/  @!P0 BRA `(.L_x_206) ;  /* 0xfffffffc00f08947 */ /* 0x010fea000383ffff */
[----:B------:R-:W-:Y:S05]  /*d060*/  BRA `(.L_x_207) ;  /* 0xffffff8800887947 */ /* 0x000fea000383ffff */
.L_x_107:
[----:B--2---:R2:W4:Y:S02]  /*d070*/  SYNCS.PHASECHK.TRANS64.TRYWAIT P0, [R3+URZ+0x100], R0 ;  /* 0x00010000030075a7 */ /* 0x00452400080011ff */
[----:B----4-:R-:W-:Y:S05]  /*d080*/  @!P0 NANOSLEEP.SYNCS 0x989680 ;  /* 0x009896800000895d */ /* 0x010fea0003900000 */
[----:B------:R-:W4:Y:S02]  /*d090*/  @!P0 SYNCS.PHASECHK.TRANS64 P0, [R3+URZ+0x100], R0 ;  /* 0x00010000030085a7 */ /* 0x000f2400080010ff */
[----:B----4-:R-:W-:Y:S05]  /*d0a0*/  @!P0 BRA `(.L_x_107) ;  /* 0xfffffffc00f08947 */ /* 0x010fea000383ffff */
[----:B------:R-:W-:Y:S05]  /*d0b0*/  BRA `(.L_x_208) ;  /* 0xffffff8c00507947 */ /* 0x000fea000383ffff */
.L_x_118:
[----:B-1----:R1:W2:Y:S02]  /*d0c0*/  SYNCS.PHASECHK.TRANS64.TRYWAIT P1, [R3+URZ+0xb0], R0 ;  /* 0x0000b000030075a7 */ /* 0x0022a400080211ff */
[----:B--2---:R-:W-:Y:S05]  /*d0d0*/  @!P1 NANOSLEEP.SYNCS 0x989680 ;  /* 0x009896800000995d */ /* 0x004fea0003900000 */
[----:B------:R-:W2:Y:S02]  /*d0e0*/  @!P1 SYNCS.PHASECHK.TRANS64 P1, [R3+URZ+0xb0], R0 ;  /* 0x0000b000030095a7 */ /* 0x000ea400080210ff */
[----:B--2---:R-:W-:Y:S05]  /*d0f0*/  @!P1 BRA `(.L_x_118) ;  /* 0xfffffffc00f09947 */ /* 0x004fea000383ffff */
[----:B------:R-:W-:Y:S05]  /*d100*/  BRA `(.L_x_117) ;  /* 0xffffff9800bc7947 */ /* 0x000fea000383ffff */
.L_x_120:
[----:B--2---:R2:W3:Y:S02]  /*d110*/  SYNCS.PHASECHK.TRANS64.TRYWAIT P0, [R165+URZ+0x120], R2 ;  /* 0x00012002a50075a7 */ /* 0x0044e400080011ff */
[----:B---3--:R-:W-:Y:S05]  /*d120*/  @!P0 NANOSLEEP.SYNCS 0x989680 ;  /* 0x009896800000895d */ /* 0x008fea0003900000 */
[----:B------:R-:W3:Y:S02]  /*d130*/  @!P0 SYNCS.PHASECHK.TRANS64 P0, [R165+URZ+0x120], R2 ;  /* 0x00012002a50085a7 */ /* 0x000ee400080010ff */
[----:B---3--:R-:W-:Y:S05]  /*d140*/  @!P0 BRA `(.L_x_120) ;  /* 0xfffffffc00f08947 */ /* 0x008fea000383ffff */
[----:B------:R-:W-:Y:S05]  /*d150*/  BRA `(.L_x_119) ;  /* 0xffffff9c00187947 */ /* 0x000fea000383ffff */
.L_x_129:
[----:B--2---:R2:W3:Y:S02]  /*d160*/  SYNCS.PHASECHK.TRANS64.TRYWAIT P0, [R191+URZ+0xb0], R0 ;  /* 0x0000b000bf0075a7 */ /* 0x0044e400080011ff */
[----:B---3--:R-:W-:Y:S05]  /*d170*/  @!P0 NANOSLEEP.SYNCS 0x989680 ;  /* 0x009896800000895d */ /* 0x008fea0003900000 */
[----:B------:R-:W3:Y:S02]  /*d180*/  @!P0 SYNCS.PHASECHK.TRANS64 P0, [R191+URZ+0xb0], R0 ;  /* 0x0000b000bf0085a7 */ /* 0x000ee400080010ff */
[----:B---3--:R-:W-:Y:S05]  /*d190*/  @!P0 BRA `(.L_x_129) ;  /* 0xfffffffc00f08947 */ /* 0x008fea000383ffff */
[----:B------:R-:W-:Y:S05]  /*d1a0*/  BRA `(.L_x_128) ;  /* 0xffffffb000247947 */ /* 0x000fea000383ffff */
.L_x_138:
[----:B--2---:R2:W3:Y:S02]  /*d1b0*/  SYNCS.PHASECHK.TRANS64.TRYWAIT P0, [R0+URZ+0xb0], R9 ;  /* 0x0000b009000075a7 */ /* 0x0044e400080011ff */
[----:B---3--:R-:W-:Y:S05]  /*d1c0*/  @!P0 NANOSLEEP.SYNCS 0x989680 ;  /* 0x009896800000895d */ /* 0x008fea0003900000 */
[----:B------:R-:W3:Y:S02]  /*d1d0*/  @!P0 SYNCS.PHASECHK.TRANS64 P0, [R0+URZ+0xb0], R9 ;  /* 0x0000b009000085a7 */ /* 0x000ee400080010ff */
[----:B---3--:R-:W-:Y:S05]  /*d1e0*/  @!P0 BRA `(.L_x_138) ;  /* 0xfffffffc00f08947 */ /* 0x008fea000383ffff */
[----:B------:R-:W-:Y:S05]  /*d1f0*/  BRA `(.L_x_137) ;  /* 0xffffffc4007c7947 */ /* 0x000fea000383ffff */
.L_x_147:
[----:B--2---:R2:W3:Y:S02]  /*d200*/  SYNCS.PHASECHK.TRANS64.TRYWAIT P0, [R0+URZ+0xb0], R7 ;  /* 0x0000b007000075a7 */ /* 0x0044e400080011ff */
[----:B---3--:R-:W-:Y:S05]  /*d210*/  @!P0 NANOSLEEP.SYNCS 0x989680 ;  /* 0x009896800000895d */ /* 0x008fea0003900000 */
[----:B------:R-:W3:Y:S02]  /*d220*/  @!P0 SYNCS.PHASECHK.TRANS64 P0, [R0+URZ+0xb0], R7 ;  /* 0x0000b007000085a7 */ /* 0x000ee400080010ff */
[----:B---3--:R-:W-:Y:S05]  /*d230*/  @!P0 BRA `(.L_x_147) ;  /* 0xfffffffc00f08947 */ /* 0x008fea000383ffff */
[----:B------:R-:W-:Y:S05]  /*d240*/  BRA `(.L_x_146) ;  /* 0xffffffd800e07947 */ /* 0x000fea000383ffff */
        .weak           $__internal_0_$__cuda_sm10x_tcgen05_guardrail_trap_col_being_dealloced_not_returned_by_alloc
        .type           $__internal_0_$__cuda_sm10x_tcgen05_guardrail_trap_col_being_dealloced_not_returned_by_alloc,@function
        .size           $__internal_0_$__cuda_sm10x_tcgen05_guardrail_trap_col_being_dealloced_not_returned_by_alloc,($__internal_1_$__cuda_sm10x_tcgen05_guardrail_trap_phase_invalid_during_alloc - $__internal_0_$__cuda_sm10x_tcgen05_guardrail_trap_col_being_dealloced_not_returned_by_alloc)
$__internal_0_$__cuda_sm10x_tcgen05_guardrail_trap_col_being_dealloced_not_returned_by_alloc:
[----:B------:R-:W-:Y:S05]  /*d250*/  BPT.TRAP 0x1 ;  /* 0x000000040000795c */ /* 0x000fea0000300000 */
[----:B------:R-:W-:-:S04]  /*d260*/  HFMA2 R3, -RZ, RZ, 0, 0 ;  /* 0x00000000ff037431 */ /* 0x000fc800000001ff */
[----:B------:R-:W-:Y:S05]  /*d270*/  RET.REL.NODEC R2 `(_ZN7cutlass13device_kernelINS_4gemm6kernel13GemmUniversalIN4cute5tupleIJiiiiEEENS1_10collective13CollectiveMmaINS1_35MainloopSm100TmaUmmaWarpSpecializedILi11ELi2ELi2ENS5_IJNS4_1CILi4EEESB_NSA_ILi1EEEEEEEENS5_IJNSA_ILi256EEESF_NSA_ILi64EEEEEENS_12float_e5m2_tENS5_IJlSC_lEEESI_SJ_NS4_8TiledMMAINS4_8MMA_AtomIJNS4_10MMA_TraitsINS4_25SM100_MMA_F8F6F4_2x1SM_SSEJSI_SI_fSF_SF_NS4_17integral_constantINS4_4UMMA5MajorELSQ_0EEESR_NSO_INSP_7ScaleInELSS_0EEEST_EEEEEENS4_6LayoutINS5_IJSC_SC_SC_EEENS5_IJNSA_ILi0EEESY_SY_EEEEENS5_IJNS4_10UnderscoreES11_S11_EEEEENS4_28SM100_TMA_2SM_LOAD_MULTICASTENS4_14ComposedLayoutINS4_7SwizzleILi2ELi4ELi3EEENS4_18smem_ptr_flag_bitsILi8EEENSW_INS5_IJNSA_ILi8EEESG_EEENS5_IJSG_SC_EEEEEEEvNS4_8identityES14_S1E_vS1F_EENS_8epilogue10collective18CollectiveEpilogueINS1H_23Sm100TmaWarpSpecializedILi4ELi2ELi64ELb0ELb0EEEJNS5_IJNSA_ILi128EEESF_SG_EEENS5_IJNSW_IS1M_SC_EENSW_ISG_SC_EEEEESI_SJ_SI_SJ_NS1H_6fusion15FusionCallbacksIS1L_NS1R_17LinearCombinationISI_fSI_fLNS_15FloatRoundStyleE2EEES1N_S1Q_JEEENS4_5SM1004TMEM4LOAD26SM100_TMEM_LOAD_32dp32b64xENS4_13SM90_TMA_LOADES1E_NS4_39AutoVectorizingCopyWithAssumedAlignmentILi128EEENS4_14SM90_TMA_STOREES1E_S23_S23_EEEvvEEEEvNT_6ParamsE) ;  /* 0xffffff2c02607950 */ /* 0x000fea0003c3ffff */
        .weak           $__internal_1_$__cuda_sm10x_tcgen05_guardrail_trap_phase_invalid_during_alloc
        .type           $__internal_1_$__cuda_sm10x_tcgen05_guardrail_trap_phase_invalid_during_alloc,@function
        .size           $__internal_1_$__cuda_sm10x_tcgen05_guardrail_trap_phase_invalid_during_alloc,($__internal_2_$__cuda_sm10x_tcgen05_guardrail_trap_unallocated_columns_being_dealloced - $__internal_1_$__cuda_sm10x_tcgen05_guardrail_trap_phase_invalid_during_alloc)
$__internal_1_$__cuda_sm10x_tcgen05_guardrail_trap_phase_invalid_during_alloc:
[----:B------:R-:W-:Y:S05]  /*d280*/  BPT.TRAP 0x1 ;  /* 0x000000040000795c */ /* 0x000fea0000300000 */
[----:B------:R-:W-:-:S04]  /*d290*/  MOV R5, 0x0 ;  /* 0x0000000000057802 */ /* 0x000fc80000000f00 */
[----:B------:R-:W-:Y:S05]  /*d2a0*/  RET.REL.NODEC R4 `(_ZN7cutlass13device_kernelINS_4gemm6kernel13GemmUniversalIN4cute5tupleIJiiiiEEENS1_10collective13CollectiveMmaINS1_35MainloopSm100TmaUmmaWarpSpecializedILi11ELi2ELi2ENS5_IJNS4_1CILi4EEESB_NSA_ILi1EEEEEEEENS5_IJNSA_ILi256EEESF_NSA_ILi64EEEEEENS_12float_e5m2_tENS5_IJlSC_lEEESI_SJ_NS4_8TiledMMAINS4_8MMA_AtomIJNS4_10MMA_TraitsINS4_25SM100_MMA_F8F6F4_2x1SM_SSEJSI_SI_fSF_SF_NS4_17integral_constantINS4_4UMMA5MajorELSQ_0EEESR_NSO_INSP_7ScaleInELSS_0EEEST_EEEEEENS4_6LayoutINS5_IJSC_SC_SC_EEENS5_IJNSA_ILi0EEESY_SY_EEEEENS5_IJNS4_10UnderscoreES11_S11_EEEEENS4_28SM100_TMA_2SM_LOAD_MULTICASTENS4_14ComposedLayoutINS4_7SwizzleILi2ELi4ELi3EEENS4_18smem_ptr_flag_bitsILi8EEENSW_INS5_IJNSA_ILi8EEESG_EEENS5_IJSG_SC_EEEEEEEvNS4_8identityES14_S1E_vS1F_EENS_8epilogue10collective18CollectiveEpilogueINS1H_23Sm100TmaWarpSpecializedILi4ELi2ELi64ELb0ELb0EEEJNS5_IJNSA_ILi128EEESF_SG_EEENS5_IJNSW_IS1M_SC_EENSW_ISG_SC_EEEEESI_SJ_SI_SJ_NS1H_6fusion15FusionCallbacksIS1L_NS1R_17LinearCombinationISI_fSI_fLNS_15FloatRoundStyleE2EEES1N_S1Q_JEEENS4_5SM1004TMEM4LOAD26SM100_TMEM_LOAD_32dp32b64xENS4_13SM90_TMA_LOADES1E_NS4_39AutoVectorizingCopyWithAssumedAlignmentILi128EEENS4_14SM90_TMA_STOREES1E_S23_S23_EEEvvEEEEvNT_6ParamsE) ;  /* 0xffffff2c04547950 */ /* 0x000fea0003c3ffff */
        .weak           $__internal_2_$__cuda_sm10x_tcgen05_guardrail_trap_unallocated_columns_being_dealloced
        .type           $__internal_2_$__cuda_sm10x_tcgen05_guardrail_trap_unallocated_columns_being_dealloced,@function
        .size           $__internal_2_$__cuda_sm10x_tcgen05_guardrail_trap_unallocated_columns_being_dealloced,(.L_x_210 - $__internal_2_$__cuda_sm10x_tcgen05_guardrail_trap_unallocated_columns_being_dealloced)
$__internal_2_$__cuda_sm10x_tcgen05_guardrail_trap_unallocated_columns_being_dealloced:
[----:B------:R-:W-:Y:S05]  /*d2b0*/  BPT.TRAP 0x1 ;  /* 0x000000040000795c */ /* 0x000fea0000300000 */
[----:B------:R-:W-:-:S04]  /*d2c0*/  HFMA2 R3, -RZ, RZ, 0, 0 ;  /* 0x00000000ff037431 */ /* 0x000fc800000001ff */
[----:B------:R-:W-:Y:S05]  /*d2d0*/  RET.REL.NODEC R2 `(_ZN7cutlass13device_kernelINS_4gemm6kernel13GemmUniversalIN4cute5tupleIJiiiiEEENS1_10collective13CollectiveMmaINS1_35MainloopSm100TmaUmmaWarpSpecializedILi11ELi2ELi2ENS5_IJNS4_1CILi4EEESB_NSA_ILi1EEEEEEEENS5_IJNSA_ILi256EEESF_NSA_ILi64EEEEEENS_12float_e5m2_tENS5_IJlSC_lEEESI_SJ_NS4_8TiledMMAINS4_8MMA_AtomIJNS4_10MMA_TraitsINS4_25SM100_MMA_F8F6F4_2x1SM_SSEJSI_SI_fSF_SF_NS4_17integral_constantINS4_4UMMA5MajorELSQ_0EEESR_NSO_INSP_7ScaleInELSS_0EEEST_EEEEEENS4_6LayoutINS5_IJSC_SC_SC_EEENS5_IJNSA_ILi0EEESY_SY_EEEEENS5_IJNS4_10UnderscoreES11_S11_EEEEENS4_28SM100_TMA_2SM_LOAD_MULTICASTENS4_14ComposedLayoutINS4_7SwizzleILi2ELi4ELi3EEENS4_18smem_ptr_flag_bitsILi8EEENSW_INS5_IJNSA_ILi8EEESG_EEENS5_IJSG_SC_EEEEEEEvNS4_8identityES14_S1E_vS1F_EENS_8epilogue10collective18CollectiveEpilogueINS1H_23Sm100TmaWarpSpecializedILi4ELi2ELi64ELb0ELb0EEEJNS5_IJNSA_ILi128EEESF_SG_EEENS5_IJNSW_IS1M_SC_EENSW_ISG_SC_EEEEESI_SJ_SI_SJ_NS1H_6fusion15FusionCallbacksIS1L_NS1R_17LinearCombinationISI_fSI_fLNS_15FloatRoundStyleE2EEES1N_S1Q_JEEENS4_5SM1004TMEM4LOAD26SM100_TMEM_LOAD_32dp32b64xENS4_13SM90_TMA_LOADES1E_NS4_39AutoVectorizingCopyWithAssumedAlignmentILi128EEENS4_14SM90_TMA_STOREES1E_S23_S23_EEEvvEEEEvNT_6ParamsE) ;  /* 0xffffff2c02487950 */ /* 0x000fea0003c3ffff */
.L_x_209:
[----:B------:R-:W-:-:S00]  /*d2e0*/  BRA `(.L_x_209) ;  /* 0xfffffffc00fc7947 */ /* 0x000fc0000383ffff */
[----:B------:R-:W-:-:S00]  /*d2f0*/  NOP ;  /* 0x0000000000007918 */ /* 0x000fc00000000000 */
        /* <DEDUP_REMOVED lines=8> */
.L_x_210:


//--------------------- .nv.global.init           --------------------------
	.section	.nv.global.init,"aw",@progbits
.nv.global.init:
	.type		$str$27,@object
	.size		$str$27,($str$28 - $str$27)
$str$27:
        /*0000*/ 	.byte	0x28, 0x61, 0x64, 0x64, 0x72, 0x65, 0x73, 0x73, 0x20, 0x26, 0x20, 0x6d, 0x61, 0x73, 0x6b, 0x29
        /*0010*/ 	.byte	0x20, 0x3d, 0x3d, 0x20, 0x30, 0x00
	.type		$str$28,@object
	.size		$str$28,($str$26 - $str$28)
$str$28:
        /*0016*/ 	.byte	0x2f, 0x74, 0x6d, 0x70, 0x2f, 0x63, 0x75, 0x74, 0x6c, 0x61, 0x73, 0x73, 0x5f, 0x73, 0x77, 0x65
        /*0026*/ 	.byte	0x65, 0x70, 0x5f, 0x73, 0x72, 0x63, 0x2f, 0x69, 0x6e, 0x63, 0x6c, 0x75, 0x64, 0x65, 0x2f, 0x63
        /*0036*/ 	.byte	0x75, 0x74, 0x65, 0x2f, 0x70, 0x6f, 0x69, 0x6e, 0x74, 0x65, 0x72, 0x5f, 0x66, 0x6c, 0x61, 0x67
        /*0046*/ 	.byte	0x67, 0x65, 0x64, 0x2e, 0x68, 0x70, 0x70, 0x00
	.type		$str$26,@object
	.size		$str$26,($str$25 - $str$26)
$str$26:
        /*004e*/ 	.byte	0x2f, 0x74, 0x6d, 0x70, 0x2f, 0x63, 0x75, 0x74, 0x6c, 0x61, 0x73, 0x73, 0x5f, 0x73, 0x77, 0x65
        /*005e*/ 	.byte	0x65, 0x70, 0x5f, 0x73, 0x72, 0x63, 0x2f, 0x69, 0x6e, 0x63, 0x6c, 0x75, 0x64, 0x65, 0x2f, 0x63
        /*006e*/ 	.byte	0x75, 0x74, 0x65, 0x2f, 0x61, 0x74, 0x6f, 0x6d, 0x2f, 0x63, 0x6f, 0x70, 0x79, 0x5f, 0x74, 0x72
        /*007e*/ 	.byte	0x61, 0x69, 0x74, 0x73, 0x5f, 0x73, 0x6d, 0x31, 0x30, 0x30, 0x2e, 0x68, 0x70, 0x70, 0x00
	.type		$str$25,@object
	.size		$str$25,(__unnamed_1 - $str$25)
$str$25:
        /*008d*/ 	.byte	0x28, 0x28, 0x75, 0x69, 0x6e, 0x74, 0x33, 0x32, 0x5f, 0x74, 0x28, 0x74, 0x68, 0x72, 0x65, 0x61
        /*009d*/ 	.byte	0x64, 0x49, 0x64, 0x78, 0x2e, 0x78, 0x29, 0x20, 0x2f, 0x20, 0x33, 0x32, 0x29, 0x20, 0x25, 0x20
        /*00ad*/ 	.byte	0x34, 0x29, 0x20, 0x3d, 0x3d, 0x20, 0x28, 0x28, 0x28, 0x74, 0x6d, 0x65, 0x6d, 0x5f, 0x61, 0x64
        /*00bd*/ 	.byte	0x64, 0x72, 0x20, 0x3e, 0x3e, 0x20, 0x31, 0x36, 0x29, 0x20, 0x2f, 0x20, 0x33, 0x32, 0x29, 0x20
        /*00cd*/ 	.byte	0x25, 0x20, 0x34, 0x29, 0x00
	.type		__unnamed_1,@object
	.size		__unnamed_1,(__unnamed_2 - __unnamed_1)
__unnamed_1:
        /*00d2*/ 	.byte	0x61, 0x75, 0x74, 0x6f, 0x20, 0x63, 0x75, 0x74, 0x65, 0x3a, 0x3a, 0x61, 0x73, 0x5f, 0x70, 0x6f
        /* <DEDUP_REMOVED lines=24> */
        /*0262*/ 	.byte	0x43, 0x3c, 0x38, 0x31, 0x39, 0x32, 0x3e, 0x3e, 0x3e, 0x3e, 0x5d, 0x00
	.type		__unnamed_2,@object
	.size		__unnamed_2,(__unnamed_3 - __unnamed_2)
__unnamed_2:
        /* <DEDUP_REMOVED lines=26> */
	.type		__unnamed_3,@object
	.size		__unnamed_3,(.L_3 - __unnamed_3)
__unnamed_3:
        /* <DEDUP_REMOVED lines=42> */
        /*06aa*/ 	.byte	0x3e, 0x3e, 0x3e, 0x3e, 0x5d, 0x00
.L_3:


//--------------------- .nv.shared._ZN7cutlass13device_kernelINS_4gemm6kernel13GemmUniversalIN4cute5tupleIJiiiiEEENS1_10collective13CollectiveMmaINS1_35MainloopSm100TmaUmmaWarpSpecializedILi11ELi2ELi2ENS5_IJNS4_1CILi4EEESB_NSA_ILi1EEEEEEEENS5_IJNSA_ILi256EEESF_NSA_ILi64EEEEEENS_12float_e5m2_tENS5_IJlSC_lEEESI_SJ_NS4_8TiledMMAINS4_8MMA_AtomIJNS4_10MMA_TraitsINS4_25SM100_MMA_F8F6F4_2x1SM_SSEJSI_SI_fSF_SF_NS4_17integral_constantINS4_4UMMA5MajorELSQ_0EEESR_NSO_INSP_7ScaleInELSS_0EEEST_EEEEEENS4_6LayoutINS5_IJSC_SC_SC_EEENS5_IJNSA_ILi0EEESY_SY_EEEEENS5_IJNS4_10UnderscoreES11_S11_EEEEENS4_28SM100_TMA_2SM_LOAD_MULTICASTENS4_14ComposedLayoutINS4_7SwizzleILi2ELi4ELi3EEENS4_18smem_ptr_flag_bitsILi8EEENSW_INS5_IJNSA_ILi8EEESG_EEENS5_IJSG_SC_EEEEEEEvNS4_8identityES14_S1E_vS1F_EENS_8epilogue10collective18CollectiveEpilogueINS1H_23Sm100TmaWarpSpecializedILi4ELi2ELi64ELb0ELb0EEEJNS5_IJNSA_ILi128EEESF_SG_EEENS5_IJNSW_IS1M_SC_EENSW_ISG_SC_EEEEESI_SJ_SI_SJ_NS1H_6fusion15FusionCallbacksIS1L_NS1R_17LinearCombinationISI_fSI_fLNS_15FloatRoundStyleE2EEES1N_S1Q_JEEENS4_5SM1004TMEM4LOAD26SM100_TMEM_LOAD_32dp32b64xENS4_13SM90_TMA_LOADES1E_NS4_39AutoVectorizingCopyWithAssumedAlignmentILi128EEENS4_14SM90_TMA_STOREES1E_S23_S23_EEEvvEEEEvNT_6ParamsE --------------------------
	.section	.nv.shared._ZN7cutlass13device_kernelINS_4gemm6kernel13GemmUniversalIN4cute5tupleIJiiiiEEENS1_10collective13CollectiveMmaINS1_35MainloopSm100TmaUmmaWarpSpecializedILi11ELi2ELi2ENS5_IJNS4_1CILi4EEESB_NSA_ILi1EEEEEEEENS5_IJNSA_ILi256EEESF_NSA_ILi64EEEEEENS_12float_e5m2_tENS5_IJlSC_lEEESI_SJ_NS4_8TiledMMAINS4_8MMA_AtomIJNS4_10MMA_TraitsINS4_25SM100_MMA_F8F6F4_2x1SM_SSEJSI_SI_fSF_SF_NS4_17integral_constantINS4_4UMMA5MajorELSQ_0EEESR_NSO_INSP_7ScaleInELSS_0EEEST_EEEEEENS4_6LayoutINS5_IJSC_SC_SC_EEENS5_IJNSA_ILi0EEESY_SY_EEEEENS5_IJNS4_10UnderscoreES11_S11_EEEEENS4_28SM100_TMA_2SM_LOAD_MULTICASTENS4_14ComposedLayoutINS4_7SwizzleILi2ELi4ELi3EEENS4_18smem_ptr_flag_bitsILi8EEENSW_INS5_IJNSA_ILi8EEESG_EEENS5_IJSG_SC_EEEEEEEvNS4_8identityES14_S1E_vS1F_EENS_8epilogue10collective18CollectiveEpilogueINS1H_23Sm100TmaWarpSpecializedILi4ELi2ELi64ELb0ELb0EEEJNS5_IJNSA_ILi128EEESF_SG_EEENS5_IJNSW_IS1M_SC_EENSW_ISG_SC_EEEEESI_SJ_SI_SJ_NS1H_6fusion15FusionCallbacksIS1L_NS1R_17LinearCombinationISI_fSI_fLNS_15FloatRoundStyleE2EEES1N_S1Q_JEEENS4_5SM1004TMEM4LOAD26SM100_TMEM_LOAD_32dp32b64xENS4_13SM90_TMA_LOADES1E_NS4_39AutoVectorizingCopyWithAssumedAlignmentILi128EEENS4_14SM90_TMA_STOREES1E_S23_S23_EEEvvEEEEvNT_6ParamsE,"aw",@nobits
	.sectionflags	@""
	.align	16
	.zero		1024


//--------------------- .nv.shared.reserved.0     --------------------------
	.section	.nv.shared.reserved.0,"aw",@nobits
	.weak		__nv_reservedSMEM_offset_0_alias
	.size		__nv_reservedSMEM_offset_0_alias, 0, 64
	.other		__nv_reservedSMEM_offset_0_alias,@"STO_CUDA_RESERVED_SHARED STV_DEFAULT"
__nv_reservedSMEM_offset_0_alias:
	.zero		0
.nv.shared.reserved.0:
	.zero		64
	.weak		__nv_reservedSMEM_tcgen05_partition
	.type		__nv_reservedSMEM_tcgen05_partition,@object
	.size		__nv_reservedSMEM_tcgen05_partition,(.L_0 - __nv_reservedSMEM_tcgen05_partition)
__nv_reservedSMEM_tcgen05_partition:
	.zero		32
.L_0:


//--------------------- .nv.global                --------------------------
	.section	.nv.global,"aw",@nobits
.nv.global:
	.type		_ZN40_INTERNAL_10eb4e86_4_k_cu_296d74ee_209684cute1_E,@object
	.size		_ZN40_INTERNAL_10eb4e86_4_k_cu_296d74ee_209684cute1_E,(_ZN40_INTERNAL_10eb4e86_4_k_cu_296d74ee_209684cuda3std3__45__cpo6cbeginE - _ZN40_INTERNAL_10eb4e86_4_k_cu_296d74ee_209684cute1_E)
_ZN40_INTERNAL_10eb4e86_4_k_cu_296d74ee_209684cute1_E:
	.zero		1
	.type		_ZN40_INTERNAL_10eb4e86_4_k_cu_296d74ee_209684cuda3std3__45__cpo6cbeginE,@object
	.size		_ZN40_INTERNAL_10eb4e86_4_k_cu_296d74ee_209684cuda3std3__45__cpo6cbeginE,(_ZN40_INTERNAL_10eb4e86_4_k_cu_296d74ee_209684cuda3std3__48in_placeE - _ZN40_INTERNAL_10eb4e86_4_k_cu_296d74ee_209684cuda3std3__45__cpo6cbeginE)
_ZN40_INTERNAL_10eb4e86_4_k_cu_296d74ee_209684cuda3std3__45__cpo6cbeginE:
	.zero		1
	.type		_ZN40_INTERNAL_10eb4e86_4_k_cu_296d74ee_209684cuda3std3__48in_placeE,@object
	.size		_ZN40_INTERNAL_10eb4e86_4_k_cu_296d74ee_209684cuda3std3__48in_placeE,(_ZN40_INTERNAL_10eb4e86_4_k_cu_296d74ee_209684cuda3std6ranges3__45__cpo9iter_moveE - _ZN40_INTERNAL_10eb4e86_4_k_cu_296d74ee_209684cuda3std3__48in_placeE)
_ZN40_INTERNAL_10eb4e86_4_k_cu_296d74ee_209684cuda3std3__48in_placeE:
	.zero		1
	.type		_ZN40_INTERNAL_10eb4e86_4_k_cu_296d74ee_209684cuda3std6ranges3__45__cpo9iter_moveE,@object
	.size		_ZN40_INTERNAL_10eb4e86_4_k_cu_296d74ee_209684cuda3std6ranges3__45__cpo9iter_moveE,(_ZN40_INTERNAL_10eb4e86_4_k_cu_296d74ee_209684cuda3std3__45__cpo5beginE - _ZN40_INTERNAL_10eb4e86_4_k_cu_296d74ee_209684cuda3std6ranges3__45__cpo9iter_moveE)
_ZN40_INTERNAL_10eb4e86_4_k_cu_296d74ee_209684cuda3std6ranges3__45__cpo9iter_moveE:
	.zero		1
	.type		_ZN40_INTERNAL_10eb4e86_4_k_cu_296d74ee_209684cuda3std3__45__cpo5beginE,@object
	.size		_ZN40_INTERNAL_10eb4e86_4_k_cu_296d74ee_209684cuda3std3__45__cpo5beginE,(_ZN40_INTERNAL_10eb4e86_4_k_cu_296d74ee_209684cuda3std3__442_GLOBAL__N__10eb4e86_4_k_cu_296d74ee_209686ignoreE - _ZN40_INTERNAL_10eb4e86_4_k_cu_296d74ee_209684cuda3std3__45__cpo5beginE)
_ZN40_INTERNAL_10eb4e86_4_k_cu_296d74ee_209684cuda3std3__45__cpo5beginE:
	.zero		1
	.type		_ZN40_INTERNAL_10eb4e86_4_k_cu_296d74ee_209684cuda3std3__442_GLOBAL__N__10eb4e86_4_k_cu_296d74ee_209686ignoreE,@object
	.size		_ZN40_INTERNAL_10eb4e86_4_k_cu_296d74ee_209684cuda3std3__442_GLOBAL__N__10eb4e86_4_k_cu_296d74ee_209686ignoreE,(_ZN40_INTERNAL_10eb4e86_4_k_cu_296d74ee_209684cute7productE - _ZN40_INTERNAL_10eb4e86_4_k_cu_296d74ee_209684cuda3std3__442_GLOBAL__N__10eb4e86_4_k_cu_296d74ee_209686ignoreE)
_ZN40_INTERNAL_10eb4e86_4_k_cu_296d74ee_209684cuda3std3__442_GLOBAL__N__10eb4e86_4_k_cu_296d74ee_209686ignoreE:
	.zero		1
	.type		_ZN40_INTERNAL_10eb4e86_4_k_cu_296d74ee_209684cute7productE,@object
	.size		_ZN40_INTERNAL_10eb4e86_4_k_cu_296d74ee_209684cute7productE,(_ZN40_INTERNAL_10eb4e86_4_k_cu_296d74ee_209684cuda3std3__45__cpo3endE - _ZN40_INTERNAL_10eb4e86_4_k_cu_296d74ee_209684cute7productE)
_ZN40_INTERNAL_10eb4e86_4_k_cu_296d74ee_209684cute7productE:
	.zero		1
	.type		_ZN40_INTERNAL_10eb4e86_4_k_cu_296d74ee_209684cuda3std3__45__cpo3endE,@object
	.size		_ZN40_INTERNAL_10eb4e86_4_k_cu_296d74ee_209684cuda3std3__45__cpo3endE,(_ZN40_INTERNAL_10eb4e86_4_k_cu_296d74ee_209684cuda3std3__419piecewise_constructE - _ZN40_INTERNAL_10eb4e86_4_k_cu_296d74ee_209684cuda3std3__45__cpo3endE)
_ZN40_INTERNAL_10eb4e86_4_k_cu_296d74ee_209684cuda3std3__45__cpo3endE:
	.zero		1
	.type		_ZN40_INTERNAL_10eb4e86_4_k_cu_296d74ee_209684cuda3std3__419piecewise_constructE,@object
	.size		_ZN40_INTERNAL_10eb4e86_4_k_cu_296d74ee_209684cuda3std3__419piecewise_constructE,(_ZN40_INTERNAL_10eb4e86_4_k_cu_296d74ee_209684cuda3std3__45__cpo4cendE - _ZN40_INTERNAL_10eb4e86_4_k_cu_296d74ee_209684cuda3std3__419piecewise_constructE)
_ZN40_INTERNAL_10eb4e86_4_k_cu_296d74ee_209684cuda3std3__419piecewise_constructE:
	.zero		1
	.type		_ZN40_INTERNAL_10eb4e86_4_k_cu_296d74ee_209684cuda3std3__45__cpo4cendE,@object
	.size		_ZN40_INTERNAL_10eb4e86_4_k_cu_296d74ee_209684cuda3std3__45__cpo4cendE,(_ZN40_INTERNAL_10eb4e86_4_k_cu_296d74ee_209684cuda3std6ranges3__45__cpo4swapE - _ZN40_INTERNAL_10eb4e86_4_k_cu_296d74ee_209684cuda3std3__45__cpo4cendE)
_ZN40_INTERNAL_10eb4e86_4_k_cu_296d74ee_209684cuda3std3__45__cpo4cendE:
	.zero		1
	.type		_ZN40_INTERNAL_10eb4e86_4_k_cu_296d74ee_209684cuda3std6ranges3__45__cpo4swapE,@object
	.size		_ZN40_INTERNAL_10eb4e86_4_k_cu_296d74ee_209684cuda3std6ranges3__45__cpo4swapE,(.L_11 - _ZN40_INTERNAL_10eb4e86_4_k_cu_296d74ee_209684cuda3std6ranges3__45__cpo4swapE)
_ZN40_INTERNAL_10eb4e86_4_k_cu_296d74ee_209684cuda3std6ranges3__45__cpo4swapE:
	.zero		1
.L_11:


//--------------------- .nv.constant0._ZN7cutlass13device_kernelINS_4gemm6kernel13GemmUniversalIN4cute5tupleIJiiiiEEENS1_10collective13CollectiveMmaINS1_35MainloopSm100TmaUmmaWarpSpecializedILi11ELi2ELi2ENS5_IJNS4_1CILi4EEESB_NSA_ILi1EEEEEEEENS5_IJNSA_ILi256EEESF_NSA_ILi64EEEEEENS_12float_e5m2_tENS5_IJlSC_lEEESI_SJ_NS4_8TiledMMAINS4_8MMA_AtomIJNS4_10MMA_TraitsINS4_25SM100_MMA_F8F6F4_2x1SM_SSEJSI_SI_fSF_SF_NS4_17integral_constantINS4_4UMMA5MajorELSQ_0EEESR_NSO_INSP_7ScaleInELSS_0EEEST_EEEEEENS4_6LayoutINS5_IJSC_SC_SC_EEENS5_IJNSA_ILi0EEESY_SY_EEEEENS5_IJNS4_10UnderscoreES11_S11_EEEEENS4_28SM100_TMA_2SM_LOAD_MULTICASTENS4_14ComposedLayoutINS4_7SwizzleILi2ELi4ELi3EEENS4_18smem_ptr_flag_bitsILi8EEENSW_INS5_IJNSA_ILi8EEESG_EEENS5_IJSG_SC_EEEEEEEvNS4_8identityES14_S1E_vS1F_EENS_8epilogue10collective18CollectiveEpilogueINS1H_23Sm100TmaWarpSpecializedILi4ELi2ELi64ELb0ELb0EEEJNS5_IJNSA_ILi128EEESF_SG_EEENS5_IJNSW_IS1M_SC_EENSW_ISG_SC_EEEEESI_SJ_SI_SJ_NS1H_6fusion15FusionCallbacksIS1L_NS1R_17LinearCombinationISI_fSI_fLNS_15FloatRoundStyleE2EEES1N_S1Q_JEEENS4_5SM1004TMEM4LOAD26SM100_TMEM_LOAD_32dp32b64xENS4_13SM90_TMA_LOADES1E_NS4_39AutoVectorizingCopyWithAssumedAlignmentILi128EEENS4_14SM90_TMA_STOREES1E_S23_S23_EEEvvEEEEvNT_6ParamsE --------------------------
	.section	.nv.constant0._ZN7cutlass13device_kernelINS_4gemm6kernel13GemmUniversalIN4cute5tupleIJiiiiEEENS1_10collective13CollectiveMmaINS1_35MainloopSm100TmaUmmaWarpSpecializedILi11ELi2ELi2ENS5_IJNS4_1CILi4EEESB_NSA_ILi1EEEEEEEENS5_IJNSA_ILi256EEESF_NSA_ILi64EEEEEENS_12float_e5m2_tENS5_IJlSC_lEEESI_SJ_NS4_8TiledMMAINS4_8MMA_AtomIJNS4_10MMA_TraitsINS4_25SM100_MMA_F8F6F4_2x1SM_SSEJSI_SI_fSF_SF_NS4_17integral_constantINS4_4UMMA5MajorELSQ_0EEESR_NSO_INSP_7ScaleInELSS_0EEEST_EEEEEENS4_6LayoutINS5_IJSC_SC_SC_EEENS5_IJNSA_ILi0EEESY_SY_EEEEENS5_IJNS4_10UnderscoreES11_S11_EEEEENS4_28SM100_TMA_2SM_LOAD_MULTICASTENS4_14ComposedLayoutINS4_7SwizzleILi2ELi4ELi3EEENS4_18smem_ptr_flag_bitsILi8EEENSW_INS5_IJNSA_ILi8EEESG_EEENS5_IJSG_SC_EEEEEEEvNS4_8identityES14_S1E_vS1F_EENS_8epilogue10collective18CollectiveEpilogueINS1H_23Sm100TmaWarpSpecializedILi4ELi2ELi64ELb0ELb0EEEJNS5_IJNSA_ILi128EEESF_SG_EEENS5_IJNSW_IS1M_SC_EENSW_ISG_SC_EEEEESI_SJ_SI_SJ_NS1H_6fusion15FusionCallbacksIS1L_NS1R_17LinearCombinationISI_fSI_fLNS_15FloatRoundStyleE2EEES1N_S1Q_JEEENS4_5SM1004TMEM4LOAD26SM100_TMEM_LOAD_32dp32b64xENS4_13SM90_TMA_LOADES1E_NS4_39AutoVectorizingCopyWithAssumedAlignmentILi128EEENS4_14SM90_TMA_STOREES1E_S23_S23_EEEvvEEEEvNT_6ParamsE,"a",@progbits
	.sectionflags	@""
	.align	4
.nv.constant0._ZN7cutlass13device_kernelINS_4gemm6kernel13GemmUniversalIN4cute5tupleIJiiiiEEENS1_10collective13CollectiveMmaINS1_35MainloopSm100TmaUmmaWarpSpecializedILi11ELi2ELi2ENS5_IJNS4_1CILi4EEESB_NSA_ILi1EEEEEEEENS5_IJNSA_ILi256EEESF_NSA_ILi64EEEEEENS_12float_e5m2_tENS5_IJlSC_lEEESI_SJ_NS4_8TiledMMAINS4_8MMA_AtomIJNS4_10MMA_TraitsINS4_25SM100_MMA_F8F6F4_2x1SM_SSEJSI_SI_fSF_SF_NS4_17integral_constantINS4_4UMMA5MajorELSQ_0EEESR_NSO_INSP_7ScaleInELSS_0EEEST_EEEEEENS4_6LayoutINS5_IJSC_SC_SC_EEENS5_IJNSA_ILi0EEESY_SY_EEEEENS5_IJNS4_10UnderscoreES11_S11_EEEEENS4_28SM100_TMA_2SM_LOAD_MULTICASTENS4_14ComposedLayoutINS4_7SwizzleILi2ELi4ELi3EEENS4_18smem_ptr_flag_bitsILi8EEENSW_INS5_IJNSA_ILi8EEESG_EEENS5_IJSG_SC_EEEEEEEvNS4_8identityES14_S1E_vS1F_EENS_8epilogue10collective18CollectiveEpilogueINS1H_23Sm100TmaWarpSpecializedILi4ELi2ELi64ELb0ELb0EEEJNS5_IJNSA_ILi128EEESF_SG_EEENS5_IJNSW_IS1M_SC_EENSW_ISG_SC_EEEEESI_SJ_SI_SJ_NS1H_6fusion15FusionCallbacksIS1L_NS1R_17LinearCombinationISI_fSI_fLNS_15FloatRoundStyleE2EEES1N_S1Q_JEEENS4_5SM1004TMEM4LOAD26SM100_TMEM_LOAD_32dp32b64xENS4_13SM90_TMA_LOADES1E_NS4_39AutoVectorizingCopyWithAssumedAlignmentILi128EEENS4_14SM90_TMA_STOREES1E_S23_S23_EEEvvEEEEvNT_6ParamsE:
	.zero		2944


//--------------------- SYMBOLS --------------------------

	.type		.nv.reservedSmem.offset0,@object
	.size		.nv.reservedSmem.offset0,0x4
	.type		.nv.reservedSmem.cap,@object
	.size		.nv.reservedSmem.cap,0x4
	.type		__assertfail,@function
